//
// Generated by NVIDIA NVVM Compiler
//
// Compiler Build ID: CL-36424714
// Cuda compilation tools, release 13.0, V13.0.88
// Based on NVVM 20.0.0
//

.version 9.0
.target sm_100
.address_size 64

	// .globl	_Z14distanceKerneliPiP17curandStateXORWOW
.global .align 4 .b8 precalc_xorwow_matrix[102400];
.global .align 4 .b8 precalc_xorwow_offset_matrix[102400];
.global .align 4 .b8 mrg32k3aM1[2304];
.global .align 4 .b8 mrg32k3aM2[2304];
.global .align 4 .b8 mrg32k3aM1SubSeq[2016];
.global .align 4 .b8 mrg32k3aM2SubSeq[2016];
.global .align 4 .b8 mrg32k3aM1Seq[2304];
.global .align 4 .b8 mrg32k3aM2Seq[2304];
.const .align 8 .b8 __cr_lgamma_table[72];

.visible .entry _Z14distanceKerneliPiP17curandStateXORWOW(
	.param .u32 _Z14distanceKerneliPiP17curandStateXORWOW_param_0,
	.param .u64 .ptr .align 1 _Z14distanceKerneliPiP17curandStateXORWOW_param_1,
	.param .u64 .ptr .align 1 _Z14distanceKerneliPiP17curandStateXORWOW_param_2
)
{
	.reg .pred 	%p<27>;
	.reg .b32 	%r<461>;
	.reg .b32 	%f<5>;
	.reg .b64 	%rd<24>;
	.reg .b64 	%fd<6>;

	ld.param.u32 	%r204, [_Z14distanceKerneliPiP17curandStateXORWOW_param_0];
	ld.param.u64 	%rd10, [_Z14distanceKerneliPiP17curandStateXORWOW_param_1];
	ld.param.u64 	%rd9, [_Z14distanceKerneliPiP17curandStateXORWOW_param_2];
	cvta.to.global.u64 	%rd1, %rd10;
	mov.u32 	%r205, %ctaid.x;
	mov.u32 	%r206, %ntid.x;
	mov.u32 	%r207, %tid.x;
	mad.lo.s32 	%r1, %r205, %r206, %r207;
	setp.ge.s32 	%p1, %r1, %r204;
	@%p1 bra 	$L__BB0_46;
	cvta.to.global.u64 	%rd11, %rd9;
	cvt.s64.s32 	%rd2, %r1;
	mul.wide.s32 	%rd12, %r1, 48;
	add.s64 	%rd3, %rd11, %rd12;
	xor.b32  	%r208, %r1, -1429050551;
	mul.lo.s32 	%r209, %r208, 1099087573;
	setp.gt.s32 	%p2, %r1, -1;
	selp.b32 	%r210, -644748465, -1947113066, %p2;
	add.s32 	%r211, %r210, %r209;
	add.s32 	%r2, %r211, 6615241;
	add.s32 	%r375, %r209, 123456789;
	st.global.v2.u32 	[%rd3], {%r2, %r375};
	xor.b32  	%r374, %r209, 362436069;
	add.s32 	%r373, %r210, 521288629;
	st.global.v2.u32 	[%rd3+8], {%r374, %r373};
	xor.b32  	%r372, %r210, 88675123;
	add.s32 	%r371, %r209, 5783321;
	st.global.v2.u32 	[%rd3+16], {%r372, %r371};
	setp.eq.s32 	%p3, %r1, 0;
	@%p3 bra 	$L__BB0_43;
	mov.b32 	%r357, 0;
	mov.u64 	%rd14, precalc_xorwow_matrix;
	mov.u64 	%rd23, %rd2;
$L__BB0_3:
	and.b64  	%rd5, %rd23, 3;
	setp.eq.s64 	%p4, %rd5, 0;
	@%p4 bra 	$L__BB0_42;
	mul.wide.u32 	%rd13, %r357, 3200;
	add.s64 	%rd6, %rd14, %rd13;
	cvt.u32.u64 	%r14, %rd5;
	mov.b32 	%r358, 0;
$L__BB0_5:
	mov.b32 	%r371, 0;
	mov.u32 	%r372, %r371;
	mov.u32 	%r373, %r371;
	mov.u32 	%r374, %r371;
	mov.u32 	%r375, %r371;
	mov.u32 	%r364, %r371;
$L__BB0_6:
	mul.wide.u32 	%rd15, %r364, 4;
	add.s64 	%rd16, %rd3, %rd15;
	ld.global.u32 	%r22, [%rd16+4];
	shl.b32 	%r23, %r364, 5;
	mov.b32 	%r370, 0;
$L__BB0_7:
	.pragma "nounroll";
	shr.u32 	%r216, %r22, %r370;
	and.b32  	%r217, %r216, 1;
	setp.eq.b32 	%p5, %r217, 1;
	not.pred 	%p6, %p5;
	add.s32 	%r218, %r23, %r370;
	mul.lo.s32 	%r219, %r218, 5;
	mul.wide.u32 	%rd17, %r219, 4;
	add.s64 	%rd7, %rd6, %rd17;
	@%p6 bra 	$L__BB0_9;
	ld.global.u32 	%r220, [%rd7];
	xor.b32  	%r375, %r375, %r220;
	ld.global.u32 	%r221, [%rd7+4];
	xor.b32  	%r374, %r374, %r221;
	ld.global.u32 	%r222, [%rd7+8];
	xor.b32  	%r373, %r373, %r222;
	ld.global.u32 	%r223, [%rd7+12];
	xor.b32  	%r372, %r372, %r223;
	ld.global.u32 	%r224, [%rd7+16];
	xor.b32  	%r371, %r371, %r224;
$L__BB0_9:
	and.b32  	%r226, %r216, 2;
	setp.eq.s32 	%p7, %r226, 0;
	@%p7 bra 	$L__BB0_11;
	ld.global.u32 	%r227, [%rd7+20];
	xor.b32  	%r375, %r375, %r227;
	ld.global.u32 	%r228, [%rd7+24];
	xor.b32  	%r374, %r374, %r228;
	ld.global.u32 	%r229, [%rd7+28];
	xor.b32  	%r373, %r373, %r229;
	ld.global.u32 	%r230, [%rd7+32];
	xor.b32  	%r372, %r372, %r230;
	ld.global.u32 	%r231, [%rd7+36];
	xor.b32  	%r371, %r371, %r231;
$L__BB0_11:
	and.b32  	%r233, %r216, 4;
	setp.eq.s32 	%p8, %r233, 0;
	@%p8 bra 	$L__BB0_13;
	ld.global.u32 	%r234, [%rd7+40];
	xor.b32  	%r375, %r375, %r234;
	ld.global.u32 	%r235, [%rd7+44];
	xor.b32  	%r374, %r374, %r235;
	ld.global.u32 	%r236, [%rd7+48];
	xor.b32  	%r373, %r373, %r236;
	ld.global.u32 	%r237, [%rd7+52];
	xor.b32  	%r372, %r372, %r237;
	ld.global.u32 	%r238, [%rd7+56];
	xor.b32  	%r371, %r371, %r238;
$L__BB0_13:
	and.b32  	%r240, %r216, 8;
	setp.eq.s32 	%p9, %r240, 0;
	@%p9 bra 	$L__BB0_15;
	ld.global.u32 	%r241, [%rd7+60];
	xor.b32  	%r375, %r375, %r241;
	ld.global.u32 	%r242, [%rd7+64];
	xor.b32  	%r374, %r374, %r242;
	ld.global.u32 	%r243, [%rd7+68];
	xor.b32  	%r373, %r373, %r243;
	ld.global.u32 	%r244, [%rd7+72];
	xor.b32  	%r372, %r372, %r244;
	ld.global.u32 	%r245, [%rd7+76];
	xor.b32  	%r371, %r371, %r245;
$L__BB0_15:
	and.b32  	%r247, %r216, 16;
	setp.eq.s32 	%p10, %r247, 0;
	@%p10 bra 	$L__BB0_17;
	ld.global.u32 	%r248, [%rd7+80];
	xor.b32  	%r375, %r375, %r248;
	ld.global.u32 	%r249, [%rd7+84];
	xor.b32  	%r374, %r374, %r249;
	ld.global.u32 	%r250, [%rd7+88];
	xor.b32  	%r373, %r373, %r250;
	ld.global.u32 	%r251, [%rd7+92];
	xor.b32  	%r372, %r372, %r251;
	ld.global.u32 	%r252, [%rd7+96];
	xor.b32  	%r371, %r371, %r252;
$L__BB0_17:
	and.b32  	%r254, %r216, 32;
	setp.eq.s32 	%p11, %r254, 0;
	@%p11 bra 	$L__BB0_19;
	ld.global.u32 	%r255, [%rd7+100];
	xor.b32  	%r375, %r375, %r255;
	ld.global.u32 	%r256, [%rd7+104];
	xor.b32  	%r374, %r374, %r256;
	ld.global.u32 	%r257, [%rd7+108];
	xor.b32  	%r373, %r373, %r257;
	ld.global.u32 	%r258, [%rd7+112];
	xor.b32  	%r372, %r372, %r258;
	ld.global.u32 	%r259, [%rd7+116];
	xor.b32  	%r371, %r371, %r259;
$L__BB0_19:
	and.b32  	%r261, %r216, 64;
	setp.eq.s32 	%p12, %r261, 0;
	@%p12 bra 	$L__BB0_21;
	ld.global.u32 	%r262, [%rd7+120];
	xor.b32  	%r375, %r375, %r262;
	ld.global.u32 	%r263, [%rd7+124];
	xor.b32  	%r374, %r374, %r263;
	ld.global.u32 	%r264, [%rd7+128];
	xor.b32  	%r373, %r373, %r264;
	ld.global.u32 	%r265, [%rd7+132];
	xor.b32  	%r372, %r372, %r265;
	ld.global.u32 	%r266, [%rd7+136];
	xor.b32  	%r371, %r371, %r266;
$L__BB0_21:
	and.b32  	%r268, %r216, 128;
	setp.eq.s32 	%p13, %r268, 0;
	@%p13 bra 	$L__BB0_23;
	ld.global.u32 	%r269, [%rd7+140];
	xor.b32  	%r375, %r375, %r269;
	ld.global.u32 	%r270, [%rd7+144];
	xor.b32  	%r374, %r374, %r270;
	ld.global.u32 	%r271, [%rd7+148];
	xor.b32  	%r373, %r373, %r271;
	ld.global.u32 	%r272, [%rd7+152];
	xor.b32  	%r372, %r372, %r272;
	ld.global.u32 	%r273, [%rd7+156];
	xor.b32  	%r371, %r371, %r273;
$L__BB0_23:
	and.b32  	%r275, %r216, 256;
	setp.eq.s32 	%p14, %r275, 0;
	@%p14 bra 	$L__BB0_25;
	ld.global.u32 	%r276, [%rd7+160];
	xor.b32  	%r375, %r375, %r276;
	ld.global.u32 	%r277, [%rd7+164];
	xor.b32  	%r374, %r374, %r277;
	ld.global.u32 	%r278, [%rd7+168];
	xor.b32  	%r373, %r373, %r278;
	ld.global.u32 	%r279, [%rd7+172];
	xor.b32  	%r372, %r372, %r279;
	ld.global.u32 	%r280, [%rd7+176];
	xor.b32  	%r371, %r371, %r280;
$L__BB0_25:
	and.b32  	%r282, %r216, 512;
	setp.eq.s32 	%p15, %r282, 0;
	@%p15 bra 	$L__BB0_27;
	ld.global.u32 	%r283, [%rd7+180];
	xor.b32  	%r375, %r375, %r283;
	ld.global.u32 	%r284, [%rd7+184];
	xor.b32  	%r374, %r374, %r284;
	ld.global.u32 	%r285, [%rd7+188];
	xor.b32  	%r373, %r373, %r285;
	ld.global.u32 	%r286, [%rd7+192];
	xor.b32  	%r372, %r372, %r286;
	ld.global.u32 	%r287, [%rd7+196];
	xor.b32  	%r371, %r371, %r287;
$L__BB0_27:
	and.b32  	%r289, %r216, 1024;
	setp.eq.s32 	%p16, %r289, 0;
	@%p16 bra 	$L__BB0_29;
	ld.global.u32 	%r290, [%rd7+200];
	xor.b32  	%r375, %r375, %r290;
	ld.global.u32 	%r291, [%rd7+204];
	xor.b32  	%r374, %r374, %r291;
	ld.global.u32 	%r292, [%rd7+208];
	xor.b32  	%r373, %r373, %r292;
	ld.global.u32 	%r293, [%rd7+212];
	xor.b32  	%r372, %r372, %r293;
	ld.global.u32 	%r294, [%rd7+216];
	xor.b32  	%r371, %r371, %r294;
$L__BB0_29:
	and.b32  	%r296, %r216, 2048;
	setp.eq.s32 	%p17, %r296, 0;
	@%p17 bra 	$L__BB0_31;
	ld.global.u32 	%r297, [%rd7+220];
	xor.b32  	%r375, %r375, %r297;
	ld.global.u32 	%r298, [%rd7+224];
	xor.b32  	%r374, %r374, %r298;
	ld.global.u32 	%r299, [%rd7+228];
	xor.b32  	%r373, %r373, %r299;
	ld.global.u32 	%r300, [%rd7+232];
	xor.b32  	%r372, %r372, %r300;
	ld.global.u32 	%r301, [%rd7+236];
	xor.b32  	%r371, %r371, %r301;
$L__BB0_31:
	and.b32  	%r303, %r216, 4096;
	setp.eq.s32 	%p18, %r303, 0;
	@%p18 bra 	$L__BB0_33;
	ld.global.u32 	%r304, [%rd7+240];
	xor.b32  	%r375, %r375, %r304;
	ld.global.u32 	%r305, [%rd7+244];
	xor.b32  	%r374, %r374, %r305;
	ld.global.u32 	%r306, [%rd7+248];
	xor.b32  	%r373, %r373, %r306;
	ld.global.u32 	%r307, [%rd7+252];
	xor.b32  	%r372, %r372, %r307;
	ld.global.u32 	%r308, [%rd7+256];
	xor.b32  	%r371, %r371, %r308;
$L__BB0_33:
	and.b32  	%r310, %r216, 8192;
	setp.eq.s32 	%p19, %r310, 0;
	@%p19 bra 	$L__BB0_35;
	ld.global.u32 	%r311, [%rd7+260];
	xor.b32  	%r375, %r375, %r311;
	ld.global.u32 	%r312, [%rd7+264];
	xor.b32  	%r374, %r374, %r312;
	ld.global.u32 	%r313, [%rd7+268];
	xor.b32  	%r373, %r373, %r313;
	ld.global.u32 	%r314, [%rd7+272];
	xor.b32  	%r372, %r372, %r314;
	ld.global.u32 	%r315, [%rd7+276];
	xor.b32  	%r371, %r371, %r315;
$L__BB0_35:
	and.b32  	%r317, %r216, 16384;
	setp.eq.s32 	%p20, %r317, 0;
	@%p20 bra 	$L__BB0_37;
	ld.global.u32 	%r318, [%rd7+280];
	xor.b32  	%r375, %r375, %r318;
	ld.global.u32 	%r319, [%rd7+284];
	xor.b32  	%r374, %r374, %r319;
	ld.global.u32 	%r320, [%rd7+288];
	xor.b32  	%r373, %r373, %r320;
	ld.global.u32 	%r321, [%rd7+292];
	xor.b32  	%r372, %r372, %r321;
	ld.global.u32 	%r322, [%rd7+296];
	xor.b32  	%r371, %r371, %r322;
$L__BB0_37:
	and.b32  	%r324, %r216, 32768;
	setp.eq.s32 	%p21, %r324, 0;
	@%p21 bra 	$L__BB0_39;
	ld.global.u32 	%r325, [%rd7+300];
	xor.b32  	%r375, %r375, %r325;
	ld.global.u32 	%r326, [%rd7+304];
	xor.b32  	%r374, %r374, %r326;
	ld.global.u32 	%r327, [%rd7+308];
	xor.b32  	%r373, %r373, %r327;
	ld.global.u32 	%r328, [%rd7+312];
	xor.b32  	%r372, %r372, %r328;
	ld.global.u32 	%r329, [%rd7+316];
	xor.b32  	%r371, %r371, %r329;
$L__BB0_39:
	add.s32 	%r370, %r370, 16;
	setp.ne.s32 	%p22, %r370, 32;
	@%p22 bra 	$L__BB0_7;
	mad.lo.s32 	%r330, %r364, -31, %r23;
	add.s32 	%r364, %r330, 1;
	setp.ne.s32 	%p23, %r364, 5;
	@%p23 bra 	$L__BB0_6;
	st.global.u32 	[%rd3+4], %r375;
	st.global.u32 	[%rd3+8], %r374;
	st.global.u32 	[%rd3+12], %r373;
	st.global.u32 	[%rd3+16], %r372;
	st.global.u32 	[%rd3+20], %r371;
	add.s32 	%r358, %r358, 1;
	setp.lt.u32 	%p24, %r358, %r14;
	@%p24 bra 	$L__BB0_5;
$L__BB0_42:
	shr.u64 	%rd8, %rd23, 2;
	add.s32 	%r357, %r357, 1;
	setp.gt.u64 	%p25, %rd23, 3;
	mov.u64 	%rd23, %rd8;
	@%p25 bra 	$L__BB0_3;
$L__BB0_43:
	mov.b32 	%r331, 0;
	st.global.v2.u32 	[%rd3+24], {%r331, %r331};
	st.global.u32 	[%rd3+32], %r331;
	mov.b64 	%rd18, 0;
	st.global.u64 	[%rd3+40], %rd18;
	shr.u32 	%r332, %r375, 2;
	xor.b32  	%r333, %r332, %r375;
	shl.b32 	%r334, %r371, 4;
	shl.b32 	%r335, %r333, 1;
	xor.b32  	%r336, %r335, %r334;
	xor.b32  	%r337, %r336, %r333;
	xor.b32  	%r338, %r337, %r371;
	add.s32 	%r339, %r2, %r338;
	add.s32 	%r340, %r339, 362437;
	cvt.rn.f32.u32 	%f1, %r340;
	fma.rn.f32 	%f2, %f1, 0f2F800000, 0f2F000000;
	cvt.f64.f32 	%fd1, %f2;
	shr.u32 	%r341, %r374, 2;
	xor.b32  	%r342, %r341, %r374;
	st.global.v2.u32 	[%rd3+8], {%r372, %r371};
	shl.b32 	%r343, %r338, 4;
	shl.b32 	%r344, %r342, 1;
	xor.b32  	%r345, %r344, %r343;
	xor.b32  	%r346, %r345, %r342;
	xor.b32  	%r347, %r346, %r338;
	st.global.v2.u32 	[%rd3+16], {%r338, %r347};
	add.s32 	%r348, %r2, 724874;
	st.global.v2.u32 	[%rd3], {%r348, %r373};
	add.s32 	%r349, %r347, %r348;
	cvt.rn.f32.u32 	%f3, %r349;
	fma.rn.f32 	%f4, %f3, 0f2F800000, 0f2F000000;
	cvt.f64.f32 	%fd2, %f4;
	mul.f64 	%fd3, %fd2, %fd2;
	fma.rn.f64 	%fd4, %fd1, %fd1, %fd3;
	sqrt.rn.f64 	%fd5, %fd4;
	setp.gtu.f64 	%p26, %fd5, 0d3FF0000000000000;
	@%p26 bra 	$L__BB0_45;
	shl.b64 	%rd19, %rd2, 2;
	add.s64 	%rd20, %rd1, %rd19;
	mov.b32 	%r350, 1;
	st.global.u32 	[%rd20], %r350;
	bra.uni 	$L__BB0_46;
$L__BB0_45:
	shl.b64 	%rd21, %rd2, 2;
	add.s64 	%rd22, %rd1, %rd21;
	mov.b32 	%r351, 0;
	st.global.u32 	[%rd22], %r351;
$L__BB0_46:
	ret;

}


// ===== COMPILED SASS (sm_100) =====

	.target	sm_100

	.elftype	@"ET_EXEC"


//--------------------- .note.nv.tkinfo           --------------------------
	.section	.note.nv.tkinfo,"",@"SHT_NOTE"
	.sectionflags	@"SHF_NOTE_NV_TKINFO"
	.tkinfo
        /*0018*/ 	.word	0x00000002
        /*0030*/ 	.string	""
        /*0030*/ 	.string	"ptxas"
        /*0030*/ 	.string	"Cuda compilation tools, release 13.0, V13.0.88"
        /*0030*/ 	.string	"Build cuda_13.0.r13.0/compiler.36424714_0"
        /*0030*/ 	.string	"-arch sm_100 -m 64 "



//--------------------- .note.nv.cuinfo           --------------------------
	.section	.note.nv.cuinfo,"",@"SHT_NOTE"
	.sectionflags	@"SHF_NOTE_NV_CUINFO"
        /*0018*/ 	.short	0x0002
        /*001a*/ 	.short	0x0064
        /*001c*/ 	.short	0x0082
	.zero		2


//--------------------- .nv.info                  --------------------------
	.section	.nv.info,"",@"SHT_CUDA_INFO"
	.align	4


	//----- nvinfo : EIATTR_REGCOUNT
	.align		4
        /*0000*/ 	.byte	0x04, 0x2f
        /*0002*/ 	.short	(.L_10 - .L_9)
	.align		4
.L_9:
        /*0004*/ 	.word	index@(_Z14distanceKerneliPiP17curandStateXORWOW)
        /*0008*/ 	.word	0x0000001f


	//----- nvinfo : EIATTR_FRAME_SIZE
	.align		4
.L_10:
        /*000c*/ 	.byte	0x04, 0x11
        /*000e*/ 	.short	(.L_12 - .L_11)
	.align		4
.L_11:
        /*0010*/ 	.word	index@($__internal_0_$__cuda_sm20_dsqrt_rn_f64_mediumpath_v1)
        /*0014*/ 	.word	0x00000000


	//----- nvinfo : EIATTR_FRAME_SIZE
	.align		4
.L_12:
        /*0018*/ 	.byte	0x04, 0x11
        /*001a*/ 	.short	(.L_14 - .L_13)
	.align		4
.L_13:
        /*001c*/ 	.word	index@(_Z14distanceKerneliPiP17curandStateXORWOW)
        /*0020*/ 	.word	0x00000000


	//----- nvinfo : EIATTR_MIN_STACK_SIZE
	.align		4
.L_14:
        /*0024*/ 	.byte	0x04, 0x12
        /*0026*/ 	.short	(.L_16 - .L_15)
	.align		4
.L_15:
        /*0028*/ 	.word	index@(_Z14distanceKerneliPiP17curandStateXORWOW)
        /*002c*/ 	.word	0x00000000
.L_16:


//--------------------- .nv.compat                --------------------------
	.section	.nv.compat,"",@"SHT_CUDA_COMPAT_INFO"
	.align	4
        /*0000*/ 	.byte	0x02, 0x09, 0x00, 0x00, 0x02, 0x02, 0x01, 0x00, 0x02, 0x05, 0x05, 0x00, 0x03, 0x07, 0x01, 0x01
        /*0010*/ 	.byte	0x02, 0x03, 0x00, 0x00, 0x02, 0x06, 0x01, 0x00, 0x04, 0x0b, 0x08, 0x00, 0x01, 0x00, 0x00, 0x00
        /*0020*/ 	.byte	0x00, 0x00, 0x00, 0x00


//--------------------- .nv.info._Z14distanceKerneliPiP17curandStateXORWOW --------------------------
	.section	.nv.info._Z14distanceKerneliPiP17curandStateXORWOW,"",@"SHT_CUDA_INFO"
	.sectionflags	@""
	.align	4


	//----- nvinfo : EIATTR_CUDA_API_VERSION
	.align		4
        /*0000*/ 	.byte	0x04, 0x37
        /*0002*/ 	.short	(.L_18 - .L_17)
.L_17:
        /*0004*/ 	.word	0x00000082


	//----- nvinfo : EIATTR_KPARAM_INFO
	.align		4
.L_18:
        /*0008*/ 	.byte	0x04, 0x17
        /*000a*/ 	.short	(.L_20 - .L_19)
.L_19:
        /*000c*/ 	.word	0x00000000
        /*0010*/ 	.short	0x0002
        /*0012*/ 	.short	0x0010
        /*0014*/ 	.byte	0x00, 0xf5, 0x21, 0x00


	//----- nvinfo : EIATTR_KPARAM_INFO
	.align		4
.L_20:
        /*0018*/ 	.byte	0x04, 0x17
        /*001a*/ 	.short	(.L_22 - .L_21)
.L_21:
        /*001c*/ 	.word	0x00000000
        /*0020*/ 	.short	0x0001
        /*0022*/ 	.short	0x0008
        /*0024*/ 	.byte	0x00, 0xf5, 0x21, 0x00


	//----- nvinfo : EIATTR_KPARAM_INFO
	.align		4
.L_22:
        /*0028*/ 	.byte	0x04, 0x17
        /*002a*/ 	.short	(.L_24 - .L_23)
.L_23:
        /*002c*/ 	.word	0x00000000
        /*0030*/ 	.short	0x0000
        /*0032*/ 	.short	0x0000
        /*0034*/ 	.byte	0x00, 0xf0, 0x11, 0x00


	//----- nvinfo : EIATTR_SPARSE_MMA_MASK
	.align		4
.L_24:
        /*0038*/ 	.byte	0x03, 0x50
        /*003a*/ 	.short	0x0000


	//----- nvinfo : EIATTR_MAXREG_COUNT
	.align		4
        /*003c*/ 	.byte	0x03, 0x1b
        /*003e*/ 	.short	0x00ff


	//----- nvinfo : EIATTR_MERCURY_ISA_VERSION
	.align		4
        /*0040*/ 	.byte	0x03, 0x5f
        /*0042*/ 	.short	0x0101


	//----- nvinfo : EIATTR_VRC_CTA_INIT_COUNT
	.align		4
        /*0044*/ 	.byte	0x02, 0x4a
	.zero		1
	.zero		1


	//----- nvinfo : EIATTR_EXIT_INSTR_OFFSETS
	.align		4
        /*0048*/ 	.byte	0x04, 0x1c
        /*004a*/ 	.short	(.L_26 - .L_25)


	//   ....[0]....
.L_25:
        /*004c*/ 	.word	0x00000070


	//   ....[1]....
        /*0050*/ 	.word	0x00001380


	//   ....[2]....
        /*0054*/ 	.word	0x000013d0


	//----- nvinfo : EIATTR_CRS_STACK_SIZE
	.align		4
.L_26:
        /*0058*/ 	.byte	0x04, 0x1e
        /*005a*/ 	.short	(.L_28 - .L_27)
.L_27:
        /*005c*/ 	.word	0x00000000


	//----- nvinfo : EIATTR_CBANK_PARAM_SIZE
	.align		4
.L_28:
        /*0060*/ 	.byte	0x03, 0x19
        /*0062*/ 	.short	0x0018


	//----- nvinfo : EIATTR_PARAM_CBANK
	.align		4
        /*0064*/ 	.byte	0x04, 0x0a
        /*0066*/ 	.short	(.L_30 - .L_29)
	.align		4
.L_29:
        /*0068*/ 	.word	index@(.nv.constant0._Z14distanceKerneliPiP17curandStateXORWOW)
        /*006c*/ 	.short	0x0380
        /*006e*/ 	.short	0x0018


	//----- nvinfo : EIATTR_SW_WAR
	.align		4
.L_30:
        /*0070*/ 	.byte	0x04, 0x36
        /*0072*/ 	.short	(.L_32 - .L_31)
.L_31:
        /*0074*/ 	.word	0x00000008
.L_32:


//--------------------- .nv.callgraph             --------------------------
	.section	.nv.callgraph,"",@"SHT_CUDA_CALLGRAPH"
	.align	4
	.sectionentsize	8
	.align		4
        /*0000*/ 	.word	0x00000000
	.align		4
        /*0004*/ 	.word	0xffffffff
	.align		4
        /*0008*/ 	.word	0x00000000
	.align		4
        /*000c*/ 	.word	0xfffffffe
	.align		4
        /*0010*/ 	.word	0x00000000
	.align		4
        /*0014*/ 	.word	0xfffffffd
	.align		4
        /*0018*/ 	.word	0x00000000
	.align		4
        /*001c*/ 	.word	0xfffffffc


//--------------------- .nv.constant4             --------------------------
	.section	.nv.constant4,"a",@progbits
	.align	8
	.align		8
.nv.constant4:
        /*0000*/ 	.dword	precalc_xorwow_matrix
	.align		8
        /*0008*/ 	.dword	precalc_xorwow_offset_matrix
	.align		8
        /*0010*/ 	.dword	mrg32k3aM1
	.align		8
        /*0018*/ 	.dword	mrg32k3aM2
	.align		8
        /*0020*/ 	.dword	mrg32k3aM1SubSeq
	.align		8
        /*0028*/ 	.dword	mrg32k3aM2SubSeq
	.align		8
        /*0030*/ 	.dword	mrg32k3aM1Seq
	.align		8
        /*0038*/ 	.dword	mrg32k3aM2Seq


//--------------------- .nv.constant3             --------------------------
	.section	.nv.constant3,"a",@progbits
	.align	8
.nv.constant3:
	.type		__cr_lgamma_table,@object
	.size		__cr_lgamma_table,(.L_8 - __cr_lgamma_table)
__cr_lgamma_table:
        /*0000*/ 	.byte	0x00, 0x00, 0x00, 0x00, 0x00, 0x00, 0x00, 0x00, 0x00, 0x00, 0x00, 0x00, 0x00, 0x00, 0x00, 0x00
        /*0010*/ 	.byte	0xef, 0x39, 0xfa, 0xfe, 0x42, 0x2e, 0xe6, 0x3f, 0x02, 0x20, 0x2a, 0xfa, 0x0b, 0xab, 0xfc, 0x3f
        /*0020*/ 	.byte	0xf9, 0x2c, 0x92, 0x7c, 0xa7, 0x6c, 0x09, 0x40, 0xc9, 0x79, 0x44, 0x3c, 0x64, 0x26, 0x13, 0x40
        /*0030*/ 	.byte	0xca, 0x01, 0xcf, 0x3a, 0x27, 0x51, 0x1a, 0x40, 0x30, 0xcc, 0x2d, 0xf3, 0xe1, 0x0c, 0x21, 0x40
        /*0040*/ 	.byte	0x0d, 0xb7, 0xfc, 0x82, 0x8e, 0x35, 0x25, 0x40
.L_8:


//--------------------- .text._Z14distanceKerneliPiP17curandStateXORWOW --------------------------
	.section	.text._Z14distanceKerneliPiP17curandStateXORWOW,"ax",@progbits
	.align	128
        .global         _Z14distanceKerneliPiP17curandStateXORWOW
        .type           _Z14distanceKerneliPiP17curandStateXORWOW,@function
        .size           _Z14distanceKerneliPiP17curandStateXORWOW,(.L_x_15 - _Z14distanceKerneliPiP17curandStateXORWOW)
        .other          _Z14distanceKerneliPiP17curandStateXORWOW,@"STO_CUDA_ENTRY STV_DEFAULT"
_Z14distanceKerneliPiP17curandStateXORWOW:
.text._Z14distanceKerneliPiP17curandStateXORWOW:
[----:B------:R-:W-:Y:S01]  /*0000*/  LDC R1, c[0x0][0x37c] ;  /* 0x0000df00ff017b82 */ /* 0x000fe20000000800 */
[----:B------:R-:W0:Y:S07]  /*0010*/  S2R R3, SR_TID.X ;  /* 0x0000000000037919 */ /* 0x000e2e0000002100 */
[----:B------:R-:W0:Y:S01]  /*0020*/  S2UR UR4, SR_CTAID.X ;  /* 0x00000000000479c3 */ /* 0x000e220000002500 */
[----:B------:R-:W1:Y:S07]  /*0030*/  LDCU UR5, c[0x0][0x380] ;  /* 0x00007000ff0577ac */ /* 0x000e6e0008000800 */
[----:B------:R-:W0:Y:S02]  /*0040*/  LDC R0, c[0x0][0x360] ;  /* 0x0000d800ff007b82 */ /* 0x000e240000000800 */
[----:B0-----:R-:W-:-:S05]  /*0050*/  IMAD R0, R0, UR4, R3 ;  /* 0x0000000400007c24 */ /* 0x001fca000f8e0203 */
[----:B-1----:R-:W-:-:S13]  /*0060*/  ISETP.GE.AND P0, PT, R0, UR5, PT ;  /* 0x0000000500007c0c */ /* 0x002fda000bf06270 */
[----:B------:R-:W-:Y:S05]  /*0070*/  @P0 EXIT ;  /* 0x000000000000094d */ /* 0x000fea0003800000 */
[----:B------:R-:W0:Y:S01]  /*0080*/  LDC.64 R8, c[0x0][0x390] ;  /* 0x0000e400ff087b82 */ /* 0x000e220000000a00 */
[C---:B------:R-:W-:Y:S01]  /*0090*/  LOP3.LUT R2, R0.reuse, 0xaad26b49, RZ, 0x3c, !PT ;  /* 0xaad26b4900027812 */ /* 0x040fe200078e3cff */
[----:B------:R-:W-:Y:S01]  /*00a0*/  IMAD.MOV.U32 R4, RZ, RZ, -0x266e14b1 ;  /* 0xd991eb4fff047424 */ /* 0x000fe200078e00ff */
[----:B------:R-:W1:Y:S01]  /*00b0*/  LDCU.64 UR4, c[0x0][0x358] ;  /* 0x00006b00ff0477ac */ /* 0x000e620008000a00 */
[----:B------:R-:W-:Y:S01]  /*00c0*/  ISETP.GT.AND P0, PT, R0, -0x1, PT ;  /* 0xffffffff0000780c */ /* 0x000fe20003f04270 */
[----:B------:R-:W-:Y:S01]  /*00d0*/  BSSY.RECONVERGENT B0, `(.L_x_0) ;  /* 0x00000e6000007945 */ /* 0x000fe20003800200 */
[----:B------:R-:W-:Y:S01]  /*00e0*/  IMAD R3, R2, 0x4182bed5, RZ ;  /* 0x4182bed502037824 */ /* 0x000fe200078e02ff */
[----:B------:R-:W-:Y:S02]  /*00f0*/  SHF.R.S32.HI R10, RZ, 0x1f, R0 ;  /* 0x0000001fff0a7819 */ /* 0x000fe40000011400 */
[----:B------:R-:W-:Y:S01]  /*0100*/  SEL R2, R4, 0x8bf16996, P0 ;  /* 0x8bf1699604027807 */ /* 0x000fe20000000000 */
[C---:B------:R-:W-:Y:S01]  /*0110*/  VIADD R7, R3.reuse, 0x75bcd15 ;  /* 0x075bcd1503077836 */ /* 0x040fe20000000000 */
[----:B------:R-:W-:-:S02]  /*0120*/  LOP3.LUT R4, R3, 0x159a55e5, RZ, 0x3c, !PT ;  /* 0x159a55e503047812 */ /* 0x000fc400078e3cff */
[----:B------:R-:W-:Y:S01]  /*0130*/  ISETP.NE.AND P0, PT, R0, RZ, PT ;  /* 0x000000ff0000720c */ /* 0x000fe20003f05270 */
[C---:B------:R-:W-:Y:S02]  /*0140*/  IMAD.IADD R6, R3.reuse, 0x1, R2 ;  /* 0x0000000103067824 */ /* 0x040fe400078e0202 */
[C---:B------:R-:W-:Y:S01]  /*0150*/  VIADD R5, R2.reuse, 0x1f123bb5 ;  /* 0x1f123bb502057836 */ /* 0x040fe20000000000 */
[----:B------:R-:W-:Y:S01]  /*0160*/  LOP3.LUT R2, R2, 0x5491333, RZ, 0x3c, !PT ;  /* 0x0549133302027812 */ /* 0x000fe200078e3cff */
[----:B------:R-:W-:Y:S02]  /*0170*/  VIADD R3, R3, 0x583f19 ;  /* 0x00583f1903037836 */ /* 0x000fe40000000000 */
[----:B------:R-:W-:Y:S02]  /*0180*/  VIADD R6, R6, 0x64f0c9 ;  /* 0x0064f0c906067836 */ /* 0x000fe40000000000 */
[----:B0-----:R-:W-:-:S05]  /*0190*/  IMAD.WIDE R8, R0, 0x30, R8 ;  /* 0x0000003000087825 */ /* 0x001fca00078e0208 */
[----:B-1----:R0:W-:Y:S04]  /*01a0*/  STG.E.64 desc[UR4][R8.64+0x8], R4 ;  /* 0x0000080408007986 */ /* 0x0021e8000c101b04 */
[----:B------:R0:W-:Y:S04]  /*01b0*/  STG.E.64 desc[UR4][R8.64+0x10], R2 ;  /* 0x0000100208007986 */ /* 0x0001e8000c101b04 */
[----:B------:R0:W-:Y:S01]  /*01c0*/  STG.E.64 desc[UR4][R8.64], R6 ;  /* 0x0000000608007986 */ /* 0x0001e2000c101b04 */
[----:B------:R-:W-:Y:S05]  /*01d0*/  @!P0 BRA `(.L_x_1) ;  /* 0x0000000c00548947 */ /* 0x000fea0003800000 */
[----:B0-----:R-:W-:Y:S02]  /*01e0*/  IMAD.MOV.U32 R6, RZ, RZ, R10 ;  /* 0x000000ffff067224 */ /* 0x001fe400078e000a */
[----:B------:R-:W-:Y:S02]  /*01f0*/  IMAD.MOV.U32 R12, RZ, RZ, RZ ;  /* 0x000000ffff0c7224 */ /* 0x000fe400078e00ff */
[----:B------:R-:W-:-:S07]  /*0200*/  IMAD.MOV.U32 R13, RZ, RZ, R0 ;  /* 0x000000ffff0d7224 */ /* 0x000fce00078e0000 */
.L_x_7:
[----:B------:R-:W-:Y:S01]  /*0210*/  LOP3.LUT R8, R13, 0x3, RZ, 0xc0, !PT ;  /* 0x000000030d087812 */ /* 0x000fe200078ec0ff */
[----:B------:R-:W-:Y:S03]  /*0220*/  BSSY.RECONVERGENT B1, `(.L_x_2) ;  /* 0x00000ca000017945 */ /* 0x000fe60003800200 */
[----:B------:R-:W-:-:S04]  /*0230*/  ISETP.NE.U32.AND P0, PT, R8, RZ, PT ;  /* 0x000000ff0800720c */ /* 0x000fc80003f05070 */
[----:B------:R-:W-:-:S13]  /*0240*/  ISETP.NE.AND.EX P0, PT, RZ, RZ, PT, P0 ;  /* 0x000000ffff00720c */ /* 0x000fda0003f05300 */
[----:B0-----:R-:W-:Y:S05]  /*0250*/  @!P0 BRA `(.L_x_3) ;  /* 0x0000000c00188947 */ /* 0x001fea0003800000 */
[----:B------:R-:W0:Y:S01]  /*0260*/  LDC.64 R8, c[0x4][RZ] ;  /* 0x01000000ff087b82 */ /* 0x000e220000000a00 */
[----:B------:R-:W-:Y:S02]  /*0270*/  IMAD.MOV.U32 R14, RZ, RZ, RZ ;  /* 0x000000ffff0e7224 */ /* 0x000fe400078e00ff */
[----:B0-----:R-:W-:-:S07]  /*0280*/  IMAD.WIDE.U32 R8, R12, 0xc80, R8 ;  /* 0x00000c800c087825 */ /* 0x001fce00078e0008 */
.L_x_6:
[----:B------:R-:W-:Y:S01]  /*0290*/  IMAD.MOV.U32 R15, RZ, RZ, RZ ;  /* 0x000000ffff0f7224 */ /* 0x000fe200078e00ff */
[----:B0-----:R-:W-:Y:S02]  /*02a0*/  CS2R R2, SRZ ;  /* 0x0000000000027805 */ /* 0x001fe4000001ff00 */
[----:B------:R-:W-:Y:S01]  /*02b0*/  CS2R R4, SRZ ;  /* 0x0000000000047805 */ /* 0x000fe2000001ff00 */
[----:B------:R-:W-:-:S07]  /*02c0*/  IMAD.MOV.U32 R7, RZ, RZ, RZ ;  /* 0x000000ffff077224 */ /* 0x000fce00078e00ff */
.L_x_5:
[----:B------:R-:W0:Y:S02]  /*02d0*/  LDC.64 R10, c[0x0][0x390] ;  /* 0x0000e400ff0a7b82 */ /* 0x000e240000000a00 */
[----:B0-----:R-:W-:-:S04]  /*02e0*/  IMAD.WIDE R10, R0, 0x30, R10 ;  /* 0x00000030000a7825 */ /* 0x001fc800078e020a */
[----:B------:R-:W-:-:S05]  /*02f0*/  IMAD.WIDE.U32 R10, R15, 0x4, R10 ;  /* 0x000000040f0a7825 */ /* 0x000fca00078e000a */
[----:B------:R0:W5:Y:S01]  /*0300*/  LDG.E R16, desc[UR4][R10.64+0x4] ;  /* 0x000004040a107981 */ /* 0x000162000c1e1900 */
[----:B------:R-:W-:-:S07]  /*0310*/  IMAD.MOV.U32 R17, RZ, RZ, RZ ;  /* 0x000000ffff117224 */ /* 0x000fce00078e00ff */
.L_x_4:
[----:B-----5:R-:W-:Y:S01]  /*0320*/  SHF.R.U32.HI R23, RZ, R17, R16 ;  /* 0x00000011ff177219 */ /* 0x020fe20000011610 */
[----:B0-----:R-:W-:-:S03]  /*0330*/  IMAD.SHL.U32 R10, R15, 0x20, RZ ;  /* 0x000000200f0a7824 */ /* 0x001fc600078e00ff */
[----:B------:R-:W-:Y:S01]  /*0340*/  LOP3.LUT R11, R23, 0x1, RZ, 0xc0, !PT ;  /* 0x00000001170b7812 */ /* 0x000fe200078ec0ff */
[----:B------:R-:W-:-:S03]  /*0350*/  IMAD.IADD R10, R10, 0x1, R17 ;  /* 0x000000010a0a7824 */ /* 0x000fc600078e0211 */
[----:B------:R-:W-:Y:S01]  /*0360*/  ISETP.NE.U32.AND P0, PT, R11, 0x1, PT ;  /* 0x000000010b00780c */ /* 0x000fe20003f05070 */
[----:B------:R-:W-:-:S03]  /*0370*/  IMAD R11, R10, 0x5, RZ ;  /* 0x000000050a0b7824 */ /* 0x000fc600078e02ff */
[----:B------:R-:W-:Y:S01]  /*0380*/  R2P PR, R23, 0x7e ;  /* 0x0000007e17007804 */ /* 0x000fe20000000000 */
[----:B------:R-:W-:-:S08]  /*0390*/  IMAD.WIDE.U32 R10, R11, 0x4, R8 ;  /* 0x000000040b0a7825 */ /* 0x000fd000078e0008 */
[----:B------:R-:W2:Y:S04]  /*03a0*/  @!P0 LDG.E R20, desc[UR4][R10.64+0x10] ;  /* 0x000010040a148981 */ /* 0x000ea8000c1e1900 */
[----:B------:R-:W3:Y:S04]  /*03b0*/  @P1 LDG.E R22, desc[UR4][R10.64+0x24] ;  /* 0x000024040a161981 */ /* 0x000ee8000c1e1900 */
[----:B------:R-:W4:Y:S04]  /*03c0*/  @P2 LDG.E R24, desc[UR4][R10.64+0x38] ;  /* 0x000038040a182981 */ /* 0x000f28000c1e1900 */
[----:B------:R-:W4:Y:S04]  /*03d0*/  @P3 LDG.E R26, desc[UR4][R10.64+0x4c] ;  /* 0x00004c040a1a3981 */ /* 0x000f28000c1e1900 */
[----:B------:R-:W4:Y:S04]  /*03e0*/  @P4 LDG.E R28, desc[UR4][R10.64+0x60] ;  /* 0x000060040a1c4981 */ /* 0x000f28000c1e1900 */
[----:B------:R-:W4:Y:S04]  /*03f0*/  @!P0 LDG.E R18, desc[UR4][R10.64] ;  /* 0x000000040a128981 */ /* 0x000f28000c1e1900 */
[----:B------:R-:W4:Y:S04]  /*0400*/  @!P0 LDG.E R19, desc[UR4][R10.64+0x4] ;  /* 0x000004040a138981 */ /* 0x000f28000c1e1900 */
[----:B------:R-:W4:Y:S04]  /*0410*/  @P5 LDG.E R21, desc[UR4][R10.64+0x74] ;  /* 0x000074040a155981 */ /* 0x000f28000c1e1900 */
[----:B------:R-:W4:Y:S04]  /*0420*/  @P1 LDG.E R25, desc[UR4][R10.64+0x20] ;  /* 0x000020040a191981 */ /* 0x000f28000c1e1900 */
[----:B------:R-:W4:Y:S01]  /*0430*/  @P3 LDG.E R27, desc[UR4][R10.64+0x48] ;  /* 0x000048040a1b3981 */ /* 0x000f22000c1e1900 */
[----:B--2---:R-:W-:-:S03]  /*0440*/  @!P0 LOP3.LUT R3, R3, R20, RZ, 0x3c, !PT ;  /* 0x0000001403038212 */ /* 0x004fc600078e3cff */
[----:B------:R-:W2:Y:S01]  /*0450*/  @P1 LDG.E R20, desc[UR4][R10.64+0x14] ;  /* 0x000014040a141981 */ /* 0x000ea2000c1e1900 */
[----:B---3--:R-:W-:-:S03]  /*0460*/  @P1 LOP3.LUT R3, R3, R22, RZ, 0x3c, !PT ;  /* 0x0000001603031212 */ /* 0x008fc600078e3cff */
[----:B------:R-:W3:Y:S01]  /*0470*/  @P1 LDG.E R22, desc[UR4][R10.64+0x1c] ;  /* 0x00001c040a161981 */ /* 0x000ee2000c1e1900 */
[----:B----4-:R-:W-:-:S03]  /*0480*/  @P2 LOP3.LUT R3, R3, R24, RZ, 0x3c, !PT ;  /* 0x0000001803032212 */ /* 0x010fc600078e3cff */
[----:B------:R-:W4:Y:S01]  /*0490*/  @P2 LDG.E R24, desc[UR4][R10.64+0x28] ;  /* 0x000028040a182981 */ /* 0x000f22000c1e1900 */
[----:B------:R-:W-:-:S03]  /*04a0*/  @P3 LOP3.LUT R3, R3, R26, RZ, 0x3c, !PT ;  /* 0x0000001a03033212 */ /* 0x000fc600078e3cff */
[----:B------:R-:W3:Y:S01]  /*04b0*/  @P6 LDG.E R26, desc[UR4][R10.64+0x88] ;  /* 0x000088040a1a6981 */ /* 0x000ee2000c1e1900 */
[----:B------:R-:W-:Y:S02]  /*04c0*/  @P4 LOP3.LUT R3, R3, R28, RZ, 0x3c, !PT ;  /* 0x0000001c03034212 */ /* 0x000fe400078e3cff */
[----:B------:R-:W-:Y:S02]  /*04d0*/  @!P0 LOP3.LUT R7, R7, R18, RZ, 0x3c, !PT ;  /* 0x0000001207078212 */ /* 0x000fe400078e3cff */
[----:B------:R-:W3:Y:S01]  /*04e0*/  @!P0 LDG.E R18, desc[UR4][R10.64+0x8] ;  /* 0x000008040a128981 */ /* 0x000ee2000c1e1900 */
[----:B------:R-:W-:-:S03]  /*04f0*/  @!P0 LOP3.LUT R4, R4, R19, RZ, 0x3c, !PT ;  /* 0x0000001304048212 */ /* 0x000fc600078e3cff */
[----:B------:R-:W3:Y:S01]  /*0500*/  @!P0 LDG.E R19, desc[UR4][R10.64+0xc] ;  /* 0x00000c040a138981 */ /* 0x000ee2000c1e1900 */
[----:B------:R-:W-:-:S03]  /*0510*/  @P5 LOP3.LUT R3, R3, R21, RZ, 0x3c, !PT ;  /* 0x0000001503035212 */ /* 0x000fc600078e3cff */
[----:B------:R-:W3:Y:S01]  /*0520*/  @P1 LDG.E R21, desc[UR4][R10.64+0x18] ;  /* 0x000018040a151981 */ /* 0x000ee2000c1e1900 */
[----:B--2---:R-:W-:-:S03]  /*0530*/  @P1 LOP3.LUT R7, R7, R20, RZ, 0x3c, !PT ;  /* 0x0000001407071212 */ /* 0x004fc600078e3cff */
[----:B------:R-:W2:Y:S01]  /*0540*/  @P3 LDG.E R20, desc[UR4][R10.64+0x3c] ;  /* 0x00003c040a143981 */ /* 0x000ea2000c1e1900 */
[----:B----4-:R-:W-:-:S03]  /*0550*/  @P2 LOP3.LUT R7, R7, R24, RZ, 0x3c, !PT ;  /* 0x0000001807072212 */ /* 0x010fc600078e3cff */
[----:B------:R-:W4:Y:S01]  /*0560*/  @P4 LDG.E R24, desc[UR4][R10.64+0x50] ;  /* 0x000050040a184981 */ /* 0x000f22000c1e1900 */
[----:B---3--:R-:W-:-:S03]  /*0570*/  @!P0 LOP3.LUT R5, R5, R18, RZ, 0x3c, !PT ;  /* 0x0000001205058212 */ /* 0x008fc600078e3cff */
[----:B------:R-:W3:Y:S01]  /*0580*/  @P2 LDG.E R18, desc[UR4][R10.64+0x30] ;  /* 0x000030040a122981 */ /* 0x000ee2000c1e1900 */
[----:B------:R-:W-:-:S03]  /*0590*/  @!P0 LOP3.LUT R2, R2, R19, RZ, 0x3c, !PT ;  /* 0x0000001302028212 */ /* 0x000fc600078e3cff */
[----:B------:R-:W3:Y:S01]  /*05a0*/  @P2 LDG.E R19, desc[UR4][R10.64+0x2c] ;  /* 0x00002c040a132981 */ /* 0x000ee2000c1e1900 */
[----:B------:R-:W-:-:S03]  /*05b0*/  @P1 LOP3.LUT R4, R4, R21, RZ, 0x3c, !PT ;  /* 0x0000001504041212 */ /* 0x000fc600078e3cff */
[----:B------:R-:W3:Y:S01]  /*05c0*/  @P2 LDG.E R21, desc[UR4][R10.64+0x34] ;  /* 0x000034040a152981 */ /* 0x000ee2000c1e1900 */
[----:B------:R-:W-:Y:S02]  /*05d0*/  @P1 LOP3.LUT R5, R5, R22, RZ, 0x3c, !PT ;  /* 0x0000001605051212 */ /* 0x000fe400078e3cff */
[----:B------:R-:W-:Y:S01]  /*05e0*/  @P1 LOP3.LUT R2, R2, R25, RZ, 0x3c, !PT ;  /* 0x0000001902021212 */ /* 0x000fe200078e3cff */
[----:B------:R-:W3:Y:S04]  /*05f0*/  @P3 LDG.E R22, desc[UR4][R10.64+0x44] ;  /* 0x000044040a163981 */ /* 0x000ee8000c1e1900 */
[----:B------:R-:W3:Y:S01]  /*0600*/  @P3 LDG.E R25, desc[UR4][R10.64+0x40] ;  /* 0x000040040a193981 */ /* 0x000ee2000c1e1900 */
[----:B--2---:R-:W-:-:S03]  /*0610*/  @P3 LOP3.LUT R7, R7, R20, RZ, 0x3c, !PT ;  /* 0x0000001407073212 */ /* 0x004fc600078e3cff */
[----:B------:R-:W2:Y:S01]  /*0620*/  @P5 LDG.E R20, desc[UR4][R10.64+0x64] ;  /* 0x000064040a145981 */ /* 0x000ea2000c1e1900 */
[----:B----4-:R-:W-:-:S03]  /*0630*/  @P4 LOP3.LUT R7, R7, R24, RZ, 0x3c, !PT ;  /* 0x0000001807074212 */ /* 0x010fc600078e3cff */
[----:B------:R-:W4:Y:S01]  /*0640*/  @P6 LDG.E R24, desc[UR4][R10.64+0x78] ;  /* 0x000078040a186981 */ /* 0x000f22000c1e1900 */
[----:B---3--:R-:W-:-:S03]  /*0650*/  @P2 LOP3.LUT R5, R5, R18, RZ, 0x3c, !PT ;  /* 0x0000001205052212 */ /* 0x008fc600078e3cff */
[----:B------:R-:W3:Y:S01]  /*0660*/  @P4 LDG.E R18, desc[UR4][R10.64+0x58] ;  /* 0x000058040a124981 */ /* 0x000ee2000c1e1900 */
[----:B------:R-:W-:-:S03]  /*0670*/  @P2 LOP3.LUT R4, R4, R19, RZ, 0x3c, !PT ;  /* 0x0000001304042212 */ /* 0x000fc600078e3cff */
[----:B------:R-:W3:Y:S01]  /*0680*/  @P4 LDG.E R19, desc[UR4][R10.64+0x54] ;  /* 0x000054040a134981 */ /* 0x000ee2000c1e1900 */
[----:B------:R-:W-:-:S03]  /*0690*/  @P2 LOP3.LUT R2, R2, R21, RZ, 0x3c, !PT ;  /* 0x0000001502022212 */ /* 0x000fc600078e3cff */
[----:B------:R-:W3:Y:S01]  /*06a0*/  @P4 LDG.E R21, desc[UR4][R10.64+0x5c] ;  /* 0x00005c040a154981 */ /* 0x000ee2000c1e1900 */
[----:B------:R-:W-:Y:S02]  /*06b0*/  @P3 LOP3.LUT R5, R5, R22, RZ, 0x3c, !PT ;  /* 0x0000001605053212 */ /* 0x000fe400078e3cff */
[----:B------:R-:W-:Y:S01]  /*06c0*/  @P3 LOP3.LUT R2, R2, R27, RZ, 0x3c, !PT ;  /* 0x0000001b02023212 */ /* 0x000fe200078e3cff */
[----:B------:R-:W3:Y:S01]  /*06d0*/  @P5 LDG.E R22, desc[UR4][R10.64+0x6c] ;  /* 0x00006c040a165981 */ /* 0x000ee2000c1e1900 */
[----:B------:R-:W-:-:S03]  /*06e0*/  @P3 LOP3.LUT R4, R4, R25, RZ, 0x3c, !PT ;  /* 0x0000001904043212 */ /* 0x000fc600078e3cff */
[----:B------:R-:W3:Y:S04]  /*06f0*/  @P5 LDG.E R25, desc[UR4][R10.64+0x68] ;  /* 0x000068040a195981 */ /* 0x000ee8000c1e1900 */
[----:B------:R-:W3:Y:S01]  /*0700*/  @P5 LDG.E R27, desc[UR4][R10.64+0x70] ;  /* 0x000070040a1b5981 */ /* 0x000ee2000c1e1900 */
[----:B------:R-:W-:Y:S02]  /*0710*/  LOP3.LUT P0, RZ, R23, 0x80, RZ, 0xc0, !PT ;  /* 0x0000008017ff7812 */ /* 0x000fe4000780c0ff */
[----:B--2---:R-:W-:-:S11]  /*0720*/  @P5 LOP3.LUT R7, R7, R20, RZ, 0x3c, !PT ;  /* 0x0000001407075212 */ /* 0x004fd600078e3cff */
        /* <DEDUP_REMOVED lines=15> */
[----:B------:R-:W-:Y:S02]  /*0820*/  @P6 LOP3.LUT R3, R3, R26, RZ, 0x3c, !PT ;  /* 0x0000001a03036212 */ /* 0x000fe400078e3cff */
[----:B--2---:R-:W-:Y:S02]  /*0830*/  @P0 LOP3.LUT R7, R7, R20, RZ, 0x3c, !PT ;  /* 0x0000001407070212 */ /* 0x004fe400078e3cff */
[----:B----4-:R-:W-:Y:S02]  /*0840*/  @P0 LOP3.LUT R3, R3, R24, RZ, 0x3c, !PT ;  /* 0x0000001803030212 */ /* 0x010fe400078e3cff */
[----:B---3--:R-:W-:Y:S02]  /*0850*/  @P6 LOP3.LUT R5, R5, R18, RZ, 0x3c, !PT ;  /* 0x0000001205056212 */ /* 0x008fe400078e3cff */
[----:B------:R-:W-:Y:S02]  /*0860*/  @P6 LOP3.LUT R4, R4, R19, RZ, 0x3c, !PT ;  /* 0x0000001304046212 */ /* 0x000fe400078e3cff */
[----:B------:R-:W-:-:S02]  /*0870*/  @P6 LOP3.LUT R2, R2, R21, RZ, 0x3c, !PT ;  /* 0x0000001502026212 */ /* 0x000fc400078e3cff */
[----:B------:R-:W-:Y:S02]  /*0880*/  @P0 LOP3.LUT R5, R5, R22, RZ, 0x3c, !PT ;  /* 0x0000001605050212 */ /* 0x000fe400078e3cff */
[----:B------:R-:W-:Y:S02]  /*0890*/  @P0 LOP3.LUT R4, R4, R25, RZ, 0x3c, !PT ;  /* 0x0000001904040212 */ /* 0x000fe400078e3cff */
[----:B------:R-:W-:Y:S02]  /*08a0*/  @P0 LOP3.LUT R2, R2, R27, RZ, 0x3c, !PT ;  /* 0x0000001b02020212 */ /* 0x000fe400078e3cff */
[----:B------:R-:W-:-:S13]  /*08b0*/  R2P PR, R23.B1, 0x7f ;  /* 0x0000007f17007804 */ /* 0x000fda0000001000 */
[----:B------:R-:W2:Y:S04]  /*08c0*/  @P0 LDG.E R18, desc[UR4][R10.64+0xa0] ;  /* 0x0000a0040a120981 */ /* 0x000ea8000c1e1900 */
[----:B------:R-:W3:Y:S04]  /*08d0*/  @P0 LDG.E R20, desc[UR4][R10.64+0xa8] ;  /* 0x0000a8040a140981 */ /* 0x000ee8000c1e1900 */
[----:B------:R-:W4:Y:S04]  /*08e0*/  @P1 LDG.E R22, desc[UR4][R10.64+0xbc] ;  /* 0x0000bc040a161981 */ /* 0x000f28000c1e1900 */
[----:B------:R-:W4:Y:S04]  /*08f0*/  @P1 LDG.E R24, desc[UR4][R10.64+0xc4] ;  /* 0x0000c4040a181981 */ /* 0x000f28000c1e1900 */
[----:B------:R-:W4:Y:S04]  /*0900*/  @P0 LDG.E R19, desc[UR4][R10.64+0xa4] ;  /* 0x0000a4040a130981 */ /* 0x000f28000c1e1900 */
[----:B------:R-:W4:Y:S04]  /*0910*/  @P0 LDG.E R21, desc[UR4][R10.64+0xac] ;  /* 0x0000ac040a150981 */ /* 0x000f28000c1e1900 */
[----:B------:R-:W4:Y:S04]  /*0920*/  @P1 LDG.E R25, desc[UR4][R10.64+0xb8] ;  /* 0x0000b8040a191981 */ /* 0x000f28000c1e1900 */
[----:B------:R-:W4:Y:S04]  /*0930*/  @P2 LDG.E R26, desc[UR4][R10.64+0xc8] ;  /* 0x0000c8040a1a2981 */ /* 0x000f28000c1e1900 */
[----:B------:R-:W4:Y:S04]  /*0940*/  @P1 LDG.E R27, desc[UR4][R10.64+0xc0] ;  /* 0x0000c0040a1b1981 */ /* 0x000f28000c1e1900 */
[----:B------:R-:W4:Y:S01]  /*0950*/  @P3 LDG.E R28, desc[UR4][R10.64+0xec] ;  /* 0x0000ec040a1c3981 */ /* 0x000f22000c1e1900 */
[----:B--2---:R-:W-:-:S03]  /*0960*/  @P0 LOP3.LUT R7, R7, R18, RZ, 0x3c, !PT ;  /* 0x0000001207070212 */ /* 0x004fc600078e3cff */
[----:B------:R-:W2:Y:S01]  /*0970*/  @P0 LDG.E R18, desc[UR4][R10.64+0xb0] ;  /* 0x0000b0040a120981 */ /* 0x000ea2000c1e1900 */
[----:B---3--:R-:W-:-:S03]  /*0980*/  @P0 LOP3.LUT R5, R5, R20, RZ, 0x3c, !PT ;  /* 0x0000001405050212 */ /* 0x008fc600078e3cff */
[----:B------:R-:W3:Y:S01]  /*0990*/  @P1 LDG.E R20, desc[UR4][R10.64+0xb4] ;  /* 0x0000b4040a141981 */ /* 0x000ee2000c1e1900 */
[----:B----4-:R-:W-:-:S03]  /*09a0*/  @P1 LOP3.LUT R5, R5, R22, RZ, 0x3c, !PT ;  /* 0x0000001605051212 */ /* 0x010fc600078e3cff */
[----:B------:R-:W4:Y:S01]  /*09b0*/  @P2 LDG.E R22, desc[UR4][R10.64+0xd8] ;  /* 0x0000d8040a162981 */ /* 0x000f22000c1e1900 */
[----:B------:R-:W-:-:S03]  /*09c0*/  @P0 LOP3.LUT R4, R4, R19, RZ, 0x3c, !PT ;  /* 0x0000001304040212 */ /* 0x000fc600078e3cff */
[----:B------:R-:W4:Y:S01]  /*09d0*/  @P2 LDG.E R19, desc[UR4][R10.64+0xcc] ;  /* 0x0000cc040a132981 */ /* 0x000f22000c1e1900 */
[----:B------:R-:W-:-:S03]  /*09e0*/  @P0 LOP3.LUT R2, R2, R21, RZ, 0x3c, !PT ;  /* 0x0000001502020212 */ /* 0x000fc600078e3cff */
[----:B------:R-:W4:Y:S01]  /*09f0*/  @P2 LDG.E R21, desc[UR4][R10.64+0xd4] ;  /* 0x0000d4040a152981 */ /* 0x000f22000c1e1900 */
[----:B------:R-:W-:-:S03]  /*0a00*/  @P1 LOP3.LUT R4, R4, R25, RZ, 0x3c, !PT ;  /* 0x0000001904041212 */ /* 0x000fc600078e3cff */
[----:B------:R-:W4:Y:S01]  /*0a10*/  @P3 LDG.E R25, desc[UR4][R10.64+0xe8] ;  /* 0x0000e8040a193981 */ /* 0x000f22000c1e1900 */
[----:B--2---:R-:W-:-:S03]  /*0a20*/  @P0 LOP3.LUT R3, R3, R18, RZ, 0x3c, !PT ;  /* 0x0000001203030212 */ /* 0x004fc600078e3cff */
[----:B------:R-:W2:Y:S01]  /*0a30*/  @P4 LDG.E R18, desc[UR4][R10.64+0xf0] ;  /* 0x0000f0040a124981 */ /* 0x000ea2000c1e1900 */
[----:B------:R-:W-:-:S03]  /*0a40*/  @P1 LOP3.LUT R3, R3, R24, RZ, 0x3c, !PT ;  /* 0x0000001803031212 */ /* 0x000fc600078e3cff */
[----:B------:R-:W2:Y:S01]  /*0a50*/  @P3 LDG.E R24, desc[UR4][R10.64+0xdc] ;  /* 0x0000dc040a183981 */ /* 0x000ea2000c1e1900 */
[----:B---3--:R-:W-:-:S03]  /*0a60*/  @P1 LOP3.LUT R7, R7, R20, RZ, 0x3c, !PT ;  /* 0x0000001407071212 */ /* 0x008fc600078e3cff */
[----:B------:R-:W3:Y:S01]  /*0a70*/  @P2 LDG.E R20, desc[UR4][R10.64+0xd0] ;  /* 0x0000d0040a142981 */ /* 0x000ee2000c1e1900 */
[----:B------:R-:W-:Y:S02]  /*0a80*/  LOP3.LUT P0, RZ, R23, 0x8000, RZ, 0xc0, !PT ;  /* 0x0000800017ff7812 */ /* 0x000fe4000780c0ff */
[----:B------:R-:W-:Y:S01]  /*0a90*/  @P2 LOP3.LUT R7, R7, R26, RZ, 0x3c, !PT ;  /* 0x0000001a07072212 */ /* 0x000fe200078e3cff */
[----:B------:R-:W3:Y:S04]  /*0aa0*/  @P3 LDG.E R23, desc[UR4][R10.64+0xe0] ;  /* 0x0000e0040a173981 */ /* 0x000ee8000c1e1900 */
[----:B------:R-:W3:Y:S01]  /*0ab0*/  @P3 LDG.E R26, desc[UR4][R10.64+0xe4] ;  /* 0x0000e4040a1a3981 */ /* 0x000ee2000c1e1900 */
[----:B------:R-:W-:Y:S02]  /*0ac0*/  @P1 LOP3.LUT R2, R2, R27, RZ, 0x3c, !PT ;  /* 0x0000001b02021212 */ /* 0x000fe400078e3cff */
[----:B----4-:R-:W-:-:S02]  /*0ad0*/  @P2 LOP3.LUT R3, R3, R22, RZ, 0x3c, !PT ;  /* 0x0000001603032212 */ /* 0x010fc400078e3cff */
[----:B------:R-:W4:Y:S01]  /*0ae0*/  @P4 LDG.E R22, desc[UR4][R10.64+0x100] ;  /* 0x000100040a164981 */ /* 0x000f22000c1e1900 */
[----:B------:R-:W-:Y:S02]  /*0af0*/  @P2 LOP3.LUT R4, R4, R19, RZ, 0x3c, !PT ;  /* 0x0000001304042212 */ /* 0x000fe400078e3cff */
[----:B------:R-:W-:Y:S01]  /*0b00*/  @P2 LOP3.LUT R2, R2, R21, RZ, 0x3c, !PT ;  /* 0x0000001502022212 */ /* 0x000fe200078e3cff */
[----:B------:R-:W4:Y:S04]  /*0b10*/  @P4 LDG.E R19, desc[UR4][R10.64+0xf4] ;  /* 0x0000f4040a134981 */ /* 0x000f28000c1e1900 */
[----:B------:R-:W4:Y:S01]  /*0b20*/  @P4 LDG.E R21, desc[UR4][R10.64+0xfc] ;  /* 0x0000fc040a154981 */ /* 0x000f22000c1e1900 */
[----:B------:R-:W-:-:S03]  /*0b30*/  @P3 LOP3.LUT R2, R2, R25, RZ, 0x3c, !PT ;  /* 0x0000001902023212 */ /* 0x000fc600078e3cff */
[----:B------:R-:W4:Y:S01]  /*0b40*/  @P5 LDG.E R25, desc[UR4][R10.64+0x110] ;  /* 0x000110040a195981 */ /* 0x000f22000c1e1900 */
[----:B--2---:R-:W-:-:S03]  /*0b50*/  @P3 LOP3.LUT R7, R7, R24, RZ, 0x3c, !PT ;  /* 0x0000001807073212 */ /* 0x004fc600078e3cff */
[----:B------:R-:W2:Y:S01]  /*0b60*/  @P5 LDG.E R24, desc[UR4][R10.64+0x104] ;  /* 0x000104040a185981 */ /* 0x000ea2000c1e1900 */
[----:B---3--:R-:W-:Y:S02]  /*0b70*/  @P2 LOP3.LUT R5, R5, R20, RZ, 0x3c, !PT ;  /* 0x0000001405052212 */ /* 0x008fe400078e3cff */
[----:B------:R-:W-:Y:S01]  /*0b80*/  @P4 LOP3.LUT R7, R7, R18, RZ, 0x3c, !PT ;  /* 0x0000001207074212 */ /* 0x000fe200078e3cff */
[----:B------:R-:W3:Y:S01]  /*0b90*/  @P4 LDG.E R20, desc[UR4][R10.64+0xf8] ;  /* 0x0000f8040a144981 */ /* 0x000ee2000c1e1900 */
[----:B------:R-:W-:-:S03]  /*0ba0*/  @P3 LOP3.LUT R4, R4, R23, RZ, 0x3c, !PT ;  /* 0x0000001704043212 */ /* 0x000fc600078e3cff */
[----:B------:R-:W3:Y:S01]  /*0bb0*/  @P5 LDG.E R18, desc[UR4][R10.64+0x114] ;  /* 0x000114040a125981 */ /* 0x000ee2000c1e1900 */
[----:B------:R-:W-:-:S03]  /*0bc0*/  @P3 LOP3.LUT R5, R5, R26, RZ, 0x3c, !PT ;  /* 0x0000001a05053212 */ /* 0x000fc600078e3cff */
[----:B------:R-:W3:Y:S04]  /*0bd0*/  @P5 LDG.E R23, desc[UR4][R10.64+0x108] ;  /* 0x000108040a175981 */ /* 0x000ee8000c1e1900 */
[----:B------:R-:W3:Y:S01]  /*0be0*/  @P5 LDG.E R26, desc[UR4][R10.64+0x10c] ;  /* 0x00010c040a1a5981 */ /* 0x000ee2000c1e1900 */
[----:B------:R-:W-:Y:S02]  /*0bf0*/  @P3 LOP3.LUT R3, R3, R28, RZ, 0x3c, !PT ;  /* 0x0000001c03033212 */ /* 0x000fe400078e3cff */
[----:B----4-:R-:W-:Y:S01]  /*0c00*/  @P4 LOP3.LUT R4, R4, R19, RZ, 0x3c, !PT ;  /* 0x0000001304044212 */ /* 0x010fe200078e3cff */
[----:B------:R-:W4:Y:S01]  /*0c10*/  @P0 LDG.E R28, desc[UR4][R10.64+0x13c] ;  /* 0x00013c040a1c0981 */ /* 0x000f22000c1e1900 */
[----:B------:R-:W-:Y:S02]  /*0c20*/  @P4 LOP3.LUT R3, R3, R22, RZ, 0x3c, !PT ;  /* 0x0000001603034212 */ /* 0x000fe400078e3cff */
[----:B------:R-:W-:Y:S01]  /*0c30*/  @P4 LOP3.LUT R2, R2, R21, RZ, 0x3c, !PT ;  /* 0x0000001502024212 */ /* 0x000fe200078e3cff */
[----:B------:R-:W4:Y:S04]  /*0c40*/  @P6 LDG.E R19, desc[UR4][R10.64+0x11c] ;  /* 0x00011c040a136981 */ /* 0x000f28000c1e1900 */
[----:B------:R-:W4:Y:S01]  /*0c50*/  @P6 LDG.E R22, desc[UR4][R10.64+0x120] ;  /* 0x000120040a166981 */ /* 0x000f22000c1e1900 */
[----:B------:R-:W-:-:S03]  /*0c60*/  @P5 LOP3.LUT R2, R2, R25, RZ, 0x3c, !PT ;  /* 0x0000001902025212 */ /* 0x000fc600078e3cff */
[----:B------:R-:W4:Y:S04]  /*0c70*/  @P6 LDG.E R21, desc[UR4][R10.64+0x124] ;  /* 0x000124040a156981 */ /* 0x000f28000c1e1900 */
[----:B------:R-:W4:Y:S01]  /*0c80*/  @P0 LDG.E R25, desc[UR4][R10.64+0x138] ;  /* 0x000138040a190981 */ /* 0x000f22000c1e1900 */
[----:B--2---:R-:W-:-:S03]  /*0c90*/  @P5 LOP3.LUT R7, R7, R24, RZ, 0x3c, !PT ;  /* 0x0000001807075212 */ /* 0x004fc600078e3cff */
[----:B------:R-:W2:Y:S01]  /*0ca0*/  @P0 LDG.E R24, desc[UR4][R10.64+0x12c] ;  /* 0x00012c040a180981 */ /* 0x000ea2000c1e1900 */
[----:B---3--:R-:W-:-:S03]  /*0cb0*/  @P4 LOP3.LUT R5, R5, R20, RZ, 0x3c, !PT ;  /* 0x0000001405054212 */ /* 0x008fc600078e3cff */
[----:B------:R-:W3:Y:S01]  /*0cc0*/  @P6 LDG.E R20, desc[UR4][R10.64+0x118] ;  /* 0x000118040a146981 */ /* 0x000ee2000c1e1900 */
[----:B------:R-:W-:-:S03]  /*0cd0*/  @P5 LOP3.LUT R3, R3, R18, RZ, 0x3c, !PT ;  /* 0x0000001203035212 */ /* 0x000fc600078e3cff */
[----:B------:R-:W2:Y:S01]  /*0ce0*/  @P6 LDG.E R18, desc[UR4][R10.64+0x128] ;  /* 0x000128040a126981 */ /* 0x000ea2000c1e1900 */
[----:B------:R-:W-:-:S03]  /*0cf0*/  @P5 LOP3.LUT R4, R4, R23, RZ, 0x3c, !PT ;  /* 0x0000001704045212 */ /* 0x000fc600078e3cff */
[----:B------:R-:W2:Y:S01]  /*0d00*/  @P0 LDG.E R23, desc[UR4][R10.64+0x130] ;  /* 0x000130040a170981 */ /* 0x000ea2000c1e1900 */
[----:B------:R-:W-:-:S03]  /*0d10*/  @P5 LOP3.LUT R5, R5, R26, RZ, 0x3c, !PT ;  /* 0x0000001a05055212 */ /* 0x000fc600078e3cff */
[----:B------:R-:W2:Y:S01]  /*0d20*/  @P0 LDG.E R26, desc[UR4][R10.64+0x134] ;  /* 0x000134040a1a0981 */ /* 0x000ea2000c1e1900 */
[----:B------:R-:W-:-:S05]  /*0d30*/  VIADD R17, R17, 0x10 ;  /* 0x0000001011117836 */ /* 0x000fca0000000000 */
[----:B------:R-:W-:Y:S02]  /*0d40*/  ISETP.NE.AND P1, PT, R17, 0x20, PT ;  /* 0x000000201100780c */ /* 0x000fe40003f25270 */
[----:B----4-:R-:W-:Y:S02]  /*0d50*/  @P6 LOP3.LUT R4, R4, R19, RZ, 0x3c, !PT ;  /* 0x0000001304046212 */ /* 0x010fe400078e3cff */
[----:B------:R-:W-:Y:S02]  /*0d60*/  @P6 LOP3.LUT R5, R5, R22, RZ, 0x3c, !PT ;  /* 0x0000001605056212 */ /* 0x000fe400078e3cff */
[----:B------:R-:W-:-:S04]  /*0d70*/  @P6 LOP3.LUT R2, R2, R21, RZ, 0x3c, !PT ;  /* 0x0000001502026212 */ /* 0x000fc800078e3cff */
[----:B------:R-:W-:Y:S02]  /*0d80*/  @P0 LOP3.LUT R2, R2, R25, RZ, 0x3c, !PT ;  /* 0x0000001902020212 */ /* 0x000fe400078e3cff */
[----:B---3--:R-:W-:Y:S02]  /*0d90*/  @P6 LOP3.LUT R7, R7, R20, RZ, 0x3c, !PT ;  /* 0x0000001407076212 */ /* 0x008fe400078e3cff */
[----:B--2---:R-:W-:Y:S02]  /*0da0*/  @P6 LOP3.LUT R3, R3, R18, RZ, 0x3c, !PT ;  /* 0x0000001203036212 */ /* 0x004fe400078e3cff */
[----:B------:R-:W-:Y:S02]  /*0db0*/  @P0 LOP3.LUT R7, R7, R24, RZ, 0x3c, !PT ;  /* 0x0000001807070212 */ /* 0x000fe400078e3cff */
[----:B------:R-:W-:Y:S02]  /*0dc0*/  @P0 LOP3.LUT R4, R4, R23, RZ, 0x3c, !PT ;  /* 0x0000001704040212 */ /* 0x000fe400078e3cff */
[----:B------:R-:W-:-:S02]  /*0dd0*/  @P0 LOP3.LUT R3, R3, R28, RZ, 0x3c, !PT ;  /* 0x0000001c03030212 */ /* 0x000fc400078e3cff */
[----:B------:R-:W-:Y:S01]  /*0de0*/  @P0 LOP3.LUT R5, R5, R26, RZ, 0x3c, !PT ;  /* 0x0000001a05050212 */ /* 0x000fe200078e3cff */
[----:B------:R-:W-:Y:S06]  /*0df0*/  @P1 BRA `(.L_x_4) ;  /* 0xfffffff400481947 */ /* 0x000fec000383ffff */
[----:B------:R-:W-:-:S05]  /*0e00*/  VIADD R15, R15, 0x1 ;  /* 0x000000010f0f7836 */ /* 0x000fca0000000000 */
[----:B------:R-:W-:-:S13]  /*0e10*/  ISETP.NE.AND P0, PT, R15, 0x5, PT ;  /* 0x000000050f00780c */ /* 0x000fda0003f05270 */
[----:B------:R-:W-:Y:S05]  /*0e20*/  @P0 BRA `(.L_x_5) ;  /* 0xfffffff400280947 */ /* 0x000fea000383ffff */
[----:B------:R-:W0:Y:S01]  /*0e30*/  LDC.64 R10, c[0x0][0x390] ;  /* 0x0000e400ff0a7b82 */ /* 0x000e220000000a00 */
[----:B------:R-:W-:Y:S01]  /*0e40*/  VIADD R14, R14, 0x1 ;  /* 0x000000010e0e7836 */ /* 0x000fe20000000000 */
[----:B------:R-:W-:-:S04]  /*0e50*/  LOP3.LUT R15, R13, 0x3, RZ, 0xc0, !PT ;  /* 0x000000030d0f7812 */ /* 0x000fc800078ec0ff */
[----:B------:R-:W-:Y:S01]  /*0e60*/  ISETP.GE.U32.AND P0, PT, R14, R15, PT ;  /* 0x0000000f0e00720c */ /* 0x000fe20003f06070 */
[----:B0-----:R-:W-:-:S05]  /*0e70*/  IMAD.WIDE R10, R0, 0x30, R10 ;  /* 0x00000030000a7825 */ /* 0x001fca00078e020a */
[----:B------:R0:W-:Y:S04]  /*0e80*/  STG.E desc[UR4][R10.64+0x4], R7 ;  /* 0x000004070a007986 */ /* 0x0001e8000c101904 */
[----:B------:R0:W-:Y:S04]  /*0e90*/  STG.E.64 desc[UR4][R10.64+0x8], R4 ;  /* 0x000008040a007986 */ /* 0x0001e8000c101b04 */
[----:B------:R0:W-:Y:S01]  /*0ea0*/  STG.E.64 desc[UR4][R10.64+0x10], R2 ;  /* 0x000010020a007986 */ /* 0x0001e2000c101b04 */
[----:B------:R-:W-:Y:S05]  /*0eb0*/  @!P0 BRA `(.L_x_6) ;  /* 0xfffffff000f48947 */ /* 0x000fea000383ffff */
.L_x_3:
[----:B------:R-:W-:Y:S05]  /*0ec0*/  BSYNC.RECONVERGENT B1 ;  /* 0x0000000000017941 */ /* 0x000fea0003800200 */
.L_x_2:
[C---:B------:R-:W-:Y:S01]  /*0ed0*/  ISETP.GT.U32.AND P0, PT, R13.reuse, 0x3, PT ;  /* 0x000000030d00780c */ /* 0x040fe20003f04070 */
[----:B------:R-:W-:Y:S01]  /*0ee0*/  VIADD R12, R12, 0x1 ;  /* 0x000000010c0c7836 */ /* 0x000fe20000000000 */
[--C-:B------:R-:W-:Y:S02]  /*0ef0*/  SHF.R.U64 R13, R13, 0x2, R6.reuse ;  /* 0x000000020d0d7819 */ /* 0x100fe40000001206 */
[----:B------:R-:W-:Y:S02]  /*0f00*/  ISETP.GT.U32.AND.EX P0, PT, R6, RZ, PT, P0 ;  /* 0x000000ff0600720c */ /* 0x000fe40003f04100 */
[----:B------:R-:W-:-:S11]  /*0f10*/  SHF.R.U32.HI R6, RZ, 0x2, R6 ;  /* 0x00000002ff067819 */ /* 0x000fd60000011606 */
[----:B------:R-:W-:Y:S05]  /*0f20*/  @P0 BRA `(.L_x_7) ;  /* 0xfffffff000b80947 */ /* 0x000fea000383ffff */
.L_x_1:
[----:B------:R-:W-:Y:S05]  /*0f30*/  BSYNC.RECONVERGENT B0 ;  /* 0x0000000000007941 */ /* 0x000fea0003800200 */
.L_x_0:
[----:B0-----:R-:W-:Y:S01]  /*0f40*/  SHF.R.U32.HI R6, RZ, 0x2, R7 ;  /* 0x00000002ff067819 */ /* 0x001fe20000011607 */
[----:B------:R-:W-:Y:S01]  /*0f50*/  IMAD.MOV.U32 R18, RZ, RZ, 0x2f800000 ;  /* 0x2f800000ff127424 */ /* 0x000fe200078e00ff */
[----:B------:R-:W-:Y:S01]  /*0f60*/  SHF.R.U32.HI R9, RZ, 0x2, R4 ;  /* 0x00000002ff097819 */ /* 0x000fe20000011604 */
[----:B------:R-:W0:Y:S01]  /*0f70*/  LDC.64 R16, c[0x0][0x390] ;  /* 0x0000e400ff107b82 */ /* 0x000e220000000a00 */
[----:B------:R-:W-:Y:S01]  /*0f80*/  LOP3.LUT R6, R6, R7, RZ, 0x3c, !PT ;  /* 0x0000000706067212 */ /* 0x000fe200078e3cff */
[----:B------:R-:W-:Y:S01]  /*0f90*/  IMAD.SHL.U32 R7, R3, 0x10, RZ ;  /* 0x0000001003077824 */ /* 0x000fe200078e00ff */
[C---:B------:R-:W-:Y:S01]  /*0fa0*/  LOP3.LUT R11, R0.reuse, 0xaad26b49, RZ, 0x3c, !PT ;  /* 0xaad26b49000b7812 */ /* 0x040fe200078e3cff */
[----:B------:R-:W-:Y:S01]  /*0fb0*/  IMAD.MOV.U32 R14, RZ, RZ, 0x0 ;  /* 0x00000000ff0e7424 */ /* 0x000fe200078e00ff */
[----:B------:R-:W-:Y:S01]  /*0fc0*/  ISETP.GT.AND P0, PT, R0, -0x1, PT ;  /* 0xffffffff0000780c */ /* 0x000fe20003f04270 */
[C---:B------:R-:W-:Y:S01]  /*0fd0*/  IMAD.SHL.U32 R8, R6.reuse, 0x2, RZ ;  /* 0x0000000206087824 */ /* 0x040fe200078e00ff */
[----:B------:R-:W-:Y:S01]  /*0fe0*/  LOP3.LUT R9, R9, R4, RZ, 0x3c, !PT ;  /* 0x0000000409097212 */ /* 0x000fe200078e3cff */
[----:B------:R-:W-:Y:S01]  /*0ff0*/  IMAD R11, R11, 0x4182bed5, RZ ;  /* 0x4182bed50b0b7824 */ /* 0x000fe200078e02ff */
[----:B------:R-:W-:Y:S01]  /*1000*/  BSSY.RECONVERGENT B0, `(.L_x_8) ;  /* 0x0000030000007945 */ /* 0x000fe20003800200 */
[----:B------:R-:W-:Y:S01]  /*1010*/  IMAD.MOV.U32 R15, RZ, RZ, 0x3fd80000 ;  /* 0x3fd80000ff0f7424 */ /* 0x000fe200078e00ff */
[----:B------:R-:W-:Y:S01]  /*1020*/  LOP3.LUT R8, R6, R8, R7, 0x96, !PT ;  /* 0x0000000806087212 */ /* 0x000fe200078e9607 */
[----:B------:R-:W-:-:S03]  /*1030*/  IMAD.MOV.U32 R6, RZ, RZ, -0x266e14b1 ;  /* 0xd991eb4fff067424 */ /* 0x000fc600078e00ff */
[----:B------:R-:W-:Y:S02]  /*1040*/  LOP3.LUT R10, R8, R3, RZ, 0x3c, !PT ;  /* 0x00000003080a7212 */ /* 0x000fe400078e3cff */
[----:B------:R-:W-:Y:S01]  /*1050*/  SEL R8, R6, 0x8bf16996, P0 ;  /* 0x8bf1699606087807 */ /* 0x000fe20000000000 */
[----:B------:R-:W-:Y:S02]  /*1060*/  IMAD.SHL.U32 R6, R9, 0x2, RZ ;  /* 0x0000000209067824 */ /* 0x000fe400078e00ff */
[----:B------:R-:W-:Y:S02]  /*1070*/  IMAD.SHL.U32 R4, R10, 0x10, RZ ;  /* 0x000000100a047824 */ /* 0x000fe400078e00ff */
[----:B------:R-:W-:Y:S02]  /*1080*/  IMAD.IADD R8, R11, 0x1, R8 ;  /* 0x000000010b087824 */ /* 0x000fe400078e0208 */
[----:B0-----:R-:W-:Y:S01]  /*1090*/  IMAD.WIDE R20, R0, 0x30, R16 ;  /* 0x0000003000147825 */ /* 0x001fe200078e0210 */
[----:B------:R-:W-:-:S03]  /*10a0*/  LOP3.LUT R11, R9, R6, R4, 0x96, !PT ;  /* 0x00000006090b7212 */ /* 0x000fc600078e9604 */
[C---:B------:R-:W-:Y:S01]  /*10b0*/  VIADD R4, R8.reuse, 0x700053 ;  /* 0x0070005308047836 */ /* 0x040fe20000000000 */
[----:B------:R-:W-:Y:S01]  /*10c0*/  LOP3.LUT R11, R11, R10, RZ, 0x3c, !PT ;  /* 0x0000000a0b0b7212 */ /* 0x000fe200078e3cff */
[----:B------:R-:W-:Y:S01]  /*10d0*/  VIADD R9, R8, 0x64f0c9 ;  /* 0x0064f0c908097836 */ /* 0x000fe20000000000 */
[----:B------:R-:W-:Y:S03]  /*10e0*/  STG.E.64 desc[UR4][R20.64+0x18], RZ ;  /* 0x000018ff14007986 */ /* 0x000fe6000c101b04 */
[----:B------:R-:W-:Y:S01]  /*10f0*/  IMAD.IADD R6, R11, 0x1, R4 ;  /* 0x000000010b067824 */ /* 0x000fe200078e0204 */
[----:B------:R-:W-:Y:S04]  /*1100*/  STG.E.64 desc[UR4][R20.64], R4 ;  /* 0x0000000414007986 */ /* 0x000fe8000c101b04 */
[----:B------:R-:W-:Y:S01]  /*1110*/  I2FP.F32.U32 R7, R6 ;  /* 0x0000000600077245 */ /* 0x000fe20000201000 */
[----:B------:R-:W-:Y:S01]  /*1120*/  STG.E desc[UR4][R20.64+0x20], RZ ;  /* 0x000020ff14007986 */ /* 0x000fe2000c101904 */
[----:B------:R-:W-:-:S03]  /*1130*/  IADD3 R6, PT, PT, R9, 0x587c5, R10 ;  /* 0x000587c509067810 */ /* 0x000fc60007ffe00a */
[----:B------:R-:W-:Y:S01]  /*1140*/  FFMA R19, R7, R18, 1.1641532182693481445e-10 ;  /* 0x2f00000007137423 */ /* 0x000fe20000000012 */
[----:B------:R-:W-:Y:S01]  /*1150*/  I2FP.F32.U32 R6, R6 ;  /* 0x0000000600067245 */ /* 0x000fe20000201000 */
[----:B------:R-:W-:Y:S02]  /*1160*/  STG.E.64 desc[UR4][R20.64+0x28], RZ ;  /* 0x000028ff14007986 */ /* 0x000fe4000c101b04 */
[----:B------:R-:W0:Y:S02]  /*1170*/  F2F.F64.F32 R8, R19 ;  /* 0x0000001300087310 */ /* 0x000e240000201800 */
[----:B------:R-:W-:Y:S01]  /*1180*/  FFMA R18, R6, R18, 1.1641532182693481445e-10 ;  /* 0x2f00000006127423 */ /* 0x000fe20000000012 */
[----:B------:R-:W-:Y:S04]  /*1190*/  STG.E.64 desc[UR4][R20.64+0x10], R10 ;  /* 0x0000100a14007986 */ /* 0x000fe8000c101b04 */
[----:B------:R1:W-:Y:S01]  /*11a0*/  STG.E.64 desc[UR4][R20.64+0x8], R2 ;  /* 0x0000080214007986 */ /* 0x0003e2000c101b04 */
[----:B------:R-:W2:Y:S01]  /*11b0*/  F2F.F64.F32 R6, R18 ;  /* 0x0000001200067310 */ /* 0x000ea20000201800 */
[----:B0-----:R-:W-:-:S08]  /*11c0*/  DMUL R8, R8, R8 ;  /* 0x0000000808087228 */ /* 0x001fd00000000000 */
[----:B--2---:R-:W-:-:S06]  /*11d0*/  DFMA R6, R6, R6, R8 ;  /* 0x000000060606722b */ /* 0x004fcc0000000008 */
[----:B------:R-:W0:Y:S04]  /*11e0*/  MUFU.RSQ64H R9, R7 ;  /* 0x0000000700097308 */ /* 0x000e280000001c00 */
[----:B------:R-:W-:-:S05]  /*11f0*/  VIADD R8, R7, 0xfcb00000 ;  /* 0xfcb0000007087836 */ /* 0x000fca0000000000 */
[----:B------:R-:W-:Y:S01]  /*1200*/  ISETP.GE.U32.AND P0, PT, R8, 0x7ca00000, PT ;  /* 0x7ca000000800780c */ /* 0x000fe20003f06070 */
[----:B0-----:R-:W-:-:S08]  /*1210*/  DMUL R12, R8, R8 ;  /* 0x00000008080c7228 */ /* 0x001fd00000000000 */
[----:B------:R-:W-:-:S08]  /*1220*/  DFMA R12, R6, -R12, 1 ;  /* 0x3ff00000060c742b */ /* 0x000fd0000000080c */
[----:B------:R-:W-:Y:S02]  /*1230*/  DFMA R14, R12, R14, 0.5 ;  /* 0x3fe000000c0e742b */ /* 0x000fe4000000000e */
[----:B------:R-:W-:-:S08]  /*1240*/  DMUL R12, R8, R12 ;  /* 0x0000000c080c7228 */ /* 0x000fd00000000000 */
[----:B------:R-:W-:-:S08]  /*1250*/  DFMA R14, R14, R12, R8 ;  /* 0x0000000c0e0e722b */ /* 0x000fd00000000008 */
[----:B------:R-:W-:Y:S02]  /*1260*/  DMUL R16, R6, R14 ;  /* 0x0000000e06107228 */ /* 0x000fe40000000000 */
[----:B------:R-:W-:Y:S02]  /*1270*/  VIADD R13, R15, 0xfff00000 ;  /* 0xfff000000f0d7836 */ /* 0x000fe40000000000 */
[----:B------:R-:W-:-:S04]  /*1280*/  IMAD.MOV.U32 R12, RZ, RZ, R14 ;  /* 0x000000ffff0c7224 */ /* 0x000fc800078e000e */
[----:B------:R-:W-:-:S08]  /*1290*/  DFMA R18, R16, -R16, R6 ;  /* 0x800000101012722b */ /* 0x000fd00000000006 */
[----:B-1----:R-:W-:Y:S01]  /*12a0*/  DFMA R2, R18, R12, R16 ;  /* 0x0000000c1202722b */ /* 0x002fe20000000010 */
[----:B------:R-:W-:Y:S10]  /*12b0*/  @!P0 BRA `(.L_x_9) ;  /* 0x0000000000108947 */ /* 0x000ff40003800000 */
[----:B------:R-:W-:-:S07]  /*12c0*/  MOV R2, 0x12e0 ;  /* 0x000012e000027802 */ /* 0x000fce0000000f00 */
[----:B------:R-:W-:Y:S05]  /*12d0*/  CALL.REL.NOINC `($__internal_0_$__cuda_sm20_dsqrt_rn_f64_mediumpath_v1) ;  /* 0x0000000000407944 */ /* 0x000fea0003c00000 */
[----:B------:R-:W-:Y:S02]  /*12e0*/  IMAD.MOV.U32 R2, RZ, RZ, R4 ;  /* 0x000000ffff027224 */ /* 0x000fe400078e0004 */
[----:B------:R-:W-:-:S07]  /*12f0*/  IMAD.MOV.U32 R3, RZ, RZ, R5 ;  /* 0x000000ffff037224 */ /* 0x000fce00078e0005 */
.L_x_9:
[----:B------:R-:W-:Y:S05]  /*1300*/  BSYNC.RECONVERGENT B0 ;  /* 0x0000000000007941 */ /* 0x000fea0003800200 */
.L_x_8:
[----:B------:R-:W-:Y:S01]  /*1310*/  DSETP.GTU.AND P0, PT, R2, 1, PT ;  /* 0x3ff000000200742a */ /* 0x000fe20003f0c000 */
[----:B------:R-:W-:-:S13]  /*1320*/  SHF.R.S32.HI R7, RZ, 0x1f, R0 ;  /* 0x0000001fff077819 */ /* 0x000fda0000011400 */
[----:B------:R-:W0:Y:S01]  /*1330*/  @!P0 LDC.64 R2, c[0x0][0x388] ;  /* 0x0000e200ff028b82 */ /* 0x000e220000000a00 */
[----:B------:R-:W-:Y:S01]  /*1340*/  @!P0 IMAD.MOV.U32 R5, RZ, RZ, 0x1 ;  /* 0x00000001ff058424 */ /* 0x000fe200078e00ff */
[----:B0-----:R-:W-:-:S04]  /*1350*/  @!P0 LEA R2, P1, R0, R2, 0x2 ;  /* 0x0000000200028211 */ /* 0x001fc800078210ff */
[----:B------:R-:W-:-:S05]  /*1360*/  @!P0 LEA.HI.X R3, R0, R3, R7, 0x2, P1 ;  /* 0x0000000300038211 */ /* 0x000fca00008f1407 */
[----:B------:R0:W-:Y:S01]  /*1370*/  @!P0 STG.E desc[UR4][R2.64], R5 ;  /* 0x0000000502008986 */ /* 0x0001e2000c101904 */
[----:B------:R-:W-:Y:S05]  /*1380*/  @!P0 EXIT ;  /* 0x000000000000894d */ /* 0x000fea0003800000 */
[----:B------:R-:W0:Y:S02]  /*1390*/  LDCU.64 UR6, c[0x0][0x388] ;  /* 0x00007100ff0677ac */ /* 0x000e240008000a00 */
[----:B0-----:R-:W-:-:S04]  /*13a0*/  LEA R2, P0, R0, UR6, 0x2 ;  /* 0x0000000600027c11 */ /* 0x001fc8000f8010ff */
[----:B------:R-:W-:-:S05]  /*13b0*/  LEA.HI.X R3, R0, UR7, R7, 0x2, P0 ;  /* 0x0000000700037c11 */ /* 0x000fca00080f1407 */
[----:B------:R-:W-:Y:S01]  /*13c0*/  STG.E desc[UR4][R2.64], RZ ;  /* 0x000000ff02007986 */ /* 0x000fe2000c101904 */
[----:B------:R-:W-:Y:S05]  /*13d0*/  EXIT ;  /* 0x000000000000794d */ /* 0x000fea0003800000 */
        .weak           $__internal_0_$__cuda_sm20_dsqrt_rn_f64_mediumpath_v1
        .type           $__internal_0_$__cuda_sm20_dsqrt_rn_f64_mediumpath_v1,@function
        .size           $__internal_0_$__cuda_sm20_dsqrt_rn_f64_mediumpath_v1,(.L_x_15 - $__internal_0_$__cuda_sm20_dsqrt_rn_f64_mediumpath_v1)
$__internal_0_$__cuda_sm20_dsqrt_rn_f64_mediumpath_v1:
[----:B------:R-:W-:Y:S01]  /*13e0*/  ISETP.GE.U32.AND P0, PT, R8, -0x3400000, PT ;  /* 0xfcc000000800780c */ /* 0x000fe20003f06070 */
[----:B------:R-:W-:Y:S01]  /*13f0*/  BSSY.RECONVERGENT B1, `(.L_x_10) ;  /* 0x0000026000017945 */ /* 0x000fe20003800200 */
[----:B------:R-:W-:Y:S02]  /*1400*/  IMAD.MOV.U32 R12, RZ, RZ, R14 ;  /* 0x000000ffff0c7224 */ /* 0x000fe400078e000e */
[----:B------:R-:W-:Y:S02]  /*1410*/  IMAD.MOV.U32 R4, RZ, RZ, R18 ;  /* 0x000000ffff047224 */ /* 0x000fe400078e0012 */
[----:B------:R-:W-:-:S07]  /*1420*/  IMAD.MOV.U32 R5, RZ, RZ, R19 ;  /* 0x000000ffff057224 */ /* 0x000fce00078e0013 */
[----:B------:R-:W-:Y:S05]  /*1430*/  @!P0 BRA `(.L_x_11) ;  /* 0x0000000000208947 */ /* 0x000fea0003800000 */
[----:B------:R-:W-:-:S10]  /*1440*/  DFMA.RM R4, R4, R12, R16 ;  /* 0x0000000c0404722b */ /* 0x000fd40000004010 */
[----:B------:R-:W-:-:S05]  /*1450*/  IADD3 R8, P0, PT, R4, 0x1, RZ ;  /* 0x0000000104087810 */ /* 0x000fca0007f1e0ff */
[----:B------:R-:W-:-:S06]  /*1460*/  IMAD.X R9, RZ, RZ, R5, P0 ;  /* 0x000000ffff097224 */ /* 0x000fcc00000e0605 */
[----:B------:R-:W-:-:S08]  /*1470*/  DFMA.RP R6, -R4, R8, R6 ;  /* 0x000000080406722b */ /* 0x000fd00000008106 */
[----:B------:R-:W-:-:S06]  /*1480*/  DSETP.GT.AND P0, PT, R6, RZ, PT ;  /* 0x000000ff0600722a */ /* 0x000fcc0003f04000 */
[----:B------:R-:W-:Y:S02]  /*1490*/  FSEL R4, R8, R4, P0 ;  /* 0x0000000408047208 */ /* 0x000fe40000000000 */
[----:B------:R-:W-:Y:S01]  /*14a0*/  FSEL R5, R9, R5, P0 ;  /* 0x0000000509057208 */ /* 0x000fe20000000000 */
[----:B------:R-:W-:Y:S06]  /*14b0*/  BRA `(.L_x_12) ;  /* 0x0000000000647947 */ /* 0x000fec0003800000 */
.L_x_11:
[----:B------:R-:W-:-:S14]  /*14c0*/  DSETP.NE.AND P0, PT, R6, RZ, PT ;  /* 0x000000ff0600722a */ /* 0x000fdc0003f05000 */
[----:B------:R-:W-:Y:S05]  /*14d0*/  @!P0 BRA `(.L_x_13) ;  /* 0x0000000000588947 */ /* 0x000fea0003800000 */
[----:B------:R-:W-:-:S13]  /*14e0*/  ISETP.GE.AND P0, PT, R7, RZ, PT ;  /* 0x000000ff0700720c */ /* 0x000fda0003f06270 */
[----:B------:R-:W-:Y:S02]  /*14f0*/  @!P0 IMAD.MOV.U32 R4, RZ, RZ, 0x0 ;  /* 0x00000000ff048424 */ /* 0x000fe400078e00ff */
[----:B------:R-:W-:Y:S01]  /*1500*/  @!P0 IMAD.MOV.U32 R5, RZ, RZ, -0x80000 ;  /* 0xfff80000ff058424 */ /* 0x000fe200078e00ff */
[----:B------:R-:W-:Y:S06]  /*1510*/  @!P0 BRA `(.L_x_12) ;  /* 0x00000000004c8947 */ /* 0x000fec0003800000 */
[----:B------:R-:W-:-:S13]  /*1520*/  ISETP.GT.AND P0, PT, R7, 0x7fefffff, PT ;  /* 0x7fefffff0700780c */ /* 0x000fda0003f04270 */
[----:B------:R-:W-:Y:S05]  /*1530*/  @P0 BRA `(.L_x_13) ;  /* 0x0000000000400947 */ /* 0x000fea0003800000 */
[----:B------:R-:W-:Y:S01]  /*1540*/  DMUL R4, R6, 8.11296384146066816958e+31 ;  /* 0x4690000006047828 */ /* 0x000fe20000000000 */
[----:B------:R-:W-:Y:S02]  /*1550*/  IMAD.MOV.U32 R10, RZ, RZ, 0x0 ;  /* 0x00000000ff0a7424 */ /* 0x000fe400078e00ff */
[----:B------:R-:W-:Y:S02]  /*1560*/  IMAD.MOV.U32 R6, RZ, RZ, RZ ;  /* 0x000000ffff067224 */ /* 0x000fe400078e00ff */
[----:B------:R-:W-:Y:S01]  /*1570*/  IMAD.MOV.U32 R11, RZ, RZ, 0x3fd80000 ;  /* 0x3fd80000ff0b7424 */ /* 0x000fe200078e00ff */
[----:B------:R-:W0:Y:S03]  /*1580*/  MUFU.RSQ64H R7, R5 ;  /* 0x0000000500077308 */ /* 0x000e260000001c00 */
[----:B0-----:R-:W-:-:S08]  /*1590*/  DMUL R8, R6, R6 ;  /* 0x0000000606087228 */ /* 0x001fd00000000000 */
[----:B------:R-:W-:-:S08]  /*15a0*/  DFMA R8, R4, -R8, 1 ;  /* 0x3ff000000408742b */ /* 0x000fd00000000808 */
[----:B------:R-:W-:Y:S02]  /*15b0*/  DFMA R10, R8, R10, 0.5 ;  /* 0x3fe00000080a742b */ /* 0x000fe4000000000a */
[----:B------:R-:W-:-:S08]  /*15c0*/  DMUL R8, R6, R8 ;  /* 0x0000000806087228 */ /* 0x000fd00000000000 */
[----:B------:R-:W-:-:S08]  /*15d0*/  DFMA R8, R10, R8, R6 ;  /* 0x000000080a08722b */ /* 0x000fd00000000006 */
[----:B------:R-:W-:Y:S02]  /*15e0*/  DMUL R6, R4, R8 ;  /* 0x0000000804067228 */ /* 0x000fe40000000000 */
[----:B------:R-:W-:-:S06]  /*15f0*/  VIADD R9, R9, 0xfff00000 ;  /* 0xfff0000009097836 */ /* 0x000fcc0000000000 */
[----:B------:R-:W-:-:S08]  /*1600*/  DFMA R10, R6, -R6, R4 ;  /* 0x80000006060a722b */ /* 0x000fd00000000004 */
[----:B------:R-:W-:-:S10]  /*1610*/  DFMA R4, R8, R10, R6 ;  /* 0x0000000a0804722b */ /* 0x000fd40000000006 */
[----:B------:R-:W-:Y:S01]  /*1620*/  VIADD R5, R5, 0xfcb00000 ;  /* 0xfcb0000005057836 */ /* 0x000fe20000000000 */
[----:B------:R-:W-:Y:S06]  /*1630*/  BRA `(.L_x_12) ;  /* 0x0000000000047947 */ /* 0x000fec0003800000 */
.L_x_13:
[----:B------:R-:W-:-:S11]  /*1640*/  DADD R4, R6, R6 ;  /* 0x0000000006047229 */ /* 0x000fd60000000006 */
.L_x_12:
[----:B------:R-:W-:Y:S05]  /*1650*/  BSYNC.RECONVERGENT B1 ;  /* 0x0000000000017941 */ /* 0x000fea0003800200 */
.L_x_10:
[----:B------:R-:W-:-:S04]  /*1660*/  IMAD.MOV.U32 R3, RZ, RZ, 0x0 ;  /* 0x00000000ff037424 */ /* 0x000fc800078e00ff */
[----:B------:R-:W-:Y:S05]  /*1670*/  RET.REL.NODEC R2 `(_Z14distanceKerneliPiP17curandStateXORWOW) ;  /* 0xffffffe802607950 */ /* 0x000fea0003c3ffff */
.L_x_14:
[----:B------:R-:W-:-:S00]  /*1680*/  BRA `(.L_x_14) ;  /* 0xfffffffc00fc7947 */ /* 0x000fc0000383ffff */
[----:B------:R-:W-:-:S00]  /*1690*/  NOP ;  /* 0x0000000000007918 */ /* 0x000fc00000000000 */
        /* <DEDUP_REMOVED lines=14> */
.L_x_15:


//--------------------- .nv.global.init           --------------------------
	.section	.nv.global.init,"aw",@progbits
	.align	4
.nv.global.init:
	.type		mrg32k3aM1SubSeq,@object
	.size		mrg32k3aM1SubSeq,(mrg32k3aM2SubSeq - mrg32k3aM1SubSeq)
mrg32k3aM1SubSeq:
        /*0000*/ 	.byte	0x0b, 0xcc, 0xee, 0x04, 0x73, 0x29, 0x8b, 0x6f, 0xf6, 0x53, 0x03, 0xf6, 0x23, 0xf6, 0xea, 0xda
        /* <DEDUP_REMOVED lines=125> */
	.type		mrg32k3aM2SubSeq,@object
	.size		mrg32k3aM2SubSeq,(mrg32k3aM1 - mrg32k3aM2SubSeq)
mrg32k3aM2SubSeq:
        /* <DEDUP_REMOVED lines=126> */
	.type		mrg32k3aM1,@object
	.size		mrg32k3aM1,(mrg32k3aM1Seq - mrg32k3aM1)
mrg32k3aM1:
        /* <DEDUP_REMOVED lines=144> */
	.type		mrg32k3aM1Seq,@object
	.size		mrg32k3aM1Seq,(mrg32k3aM2 - mrg32k3aM1Seq)
mrg32k3aM1Seq:
        /* <DEDUP_REMOVED lines=144> */
	.type		mrg32k3aM2,@object
	.size		mrg32k3aM2,(mrg32k3aM2Seq - mrg32k3aM2)
mrg32k3aM2:
        /* <DEDUP_REMOVED lines=144> */
	.type		mrg32k3aM2Seq,@object
	.size		mrg32k3aM2Seq,(precalc_xorwow_matrix - mrg32k3aM2Seq)
mrg32k3aM2Seq:
        /* <DEDUP_REMOVED lines=144> */
	.type		precalc_xorwow_matrix,@object
	.size		precalc_xorwow_matrix,(precalc_xorwow_offset_matrix - precalc_xorwow_matrix)
precalc_xorwow_matrix:
        /* <DEDUP_REMOVED lines=6400> */
	.type		precalc_xorwow_offset_matrix,@object
	.size		precalc_xorwow_offset_matrix,(.L_1 - precalc_xorwow_offset_matrix)
precalc_xorwow_offset_matrix:
        /* <DEDUP_REMOVED lines=6400> */
.L_1:


//--------------------- .nv.shared.reserved.0     --------------------------
	.section	.nv.shared.reserved.0,"aw",@nobits
	.weak		__nv_reservedSMEM_offset_0_alias
	.size		__nv_reservedSMEM_offset_0_alias, 0, 64
	.other		__nv_reservedSMEM_offset_0_alias,@"STO_CUDA_RESERVED_SHARED STV_DEFAULT"
__nv_reservedSMEM_offset_0_alias:
	.zero		0
	.zero		64


//--------------------- .nv.constant0._Z14distanceKerneliPiP17curandStateXORWOW --------------------------
	.section	.nv.constant0._Z14distanceKerneliPiP17curandStateXORWOW,"a",@progbits
	.sectionflags	@""
	.align	4
.nv.constant0._Z14distanceKerneliPiP17curandStateXORWOW:
	.zero		920


//--------------------- SYMBOLS --------------------------

	.type		.nv.reservedSmem.offset0,@object
	.size		.nv.reservedSmem.offset0,0x4
